//
// Generated by NVIDIA NVVM Compiler
//
// Compiler Build ID: CL-36424714
// Cuda compilation tools, release 13.0, V13.0.88
// Based on NVVM 20.0.0
//

.version 9.0
.target sm_100
.address_size 64

	// .globl	_Z9schedulerv
.extern .func  (.param .b32 func_retval0) vprintf
(
	.param .b64 vprintf_param_0,
	.param .b64 vprintf_param_1
)
;
.extern .func __assertfail
(
	.param .b64 __assertfail_param_0,
	.param .b64 __assertfail_param_1,
	.param .b32 __assertfail_param_2,
	.param .b64 __assertfail_param_3,
	.param .b64 __assertfail_param_4
)
;
.const .align 4 .u32 c_n_sms;
.global .align 8 .u64 envs;
.global .align 1 .b8 __unnamed_1[20] = {118, 111, 105, 100, 32, 115, 101, 110, 100, 40, 105, 110, 116, 44, 32, 105, 110, 116, 41};
// _ZZ9find_freePPVvE3idx has been demoted
.global .align 1 .b8 __unnamed_2[40] = {118, 111, 105, 100, 32, 42, 102, 105, 110, 100, 95, 109, 115, 103, 40, 118, 111, 108, 97, 116, 105, 108, 101, 32, 118, 111, 105, 100, 32, 42, 42, 44, 32, 105, 110, 116, 32, 38, 41};
// _ZZ8find_msgPPVvRiE3idx has been demoted
// _ZZ8find_msgPPVvRiE3env has been demoted
.global .align 1 .b8 $str[9] = {114, 101, 116, 32, 61, 61, 32, 48};
.global .align 1 .b8 $str$1[27] = {47, 116, 109, 112, 47, 115, 97, 115, 115, 95, 99, 117, 95, 105, 116, 101, 55, 107, 52, 115, 54, 47, 107, 46, 99, 117};
.global .align 1 .b8 $str$2[21] = {114, 101, 116, 32, 61, 61, 32, 40, 97, 116, 111, 109, 105, 99, 95, 116, 41, 101, 110, 118};
.global .align 1 .b8 $str$3[16] = {83, 77, 32, 37, 100, 32, 115, 116, 97, 114, 116, 105, 110, 103, 10};
.global .align 1 .b8 $str$4[37] = {83, 77, 32, 37, 100, 32, 101, 110, 100, 105, 110, 103, 44, 32, 37, 46, 108, 102, 32, 117, 115, 32, 112, 101, 114, 32, 105, 116, 101, 114, 97, 116, 105, 111, 110, 10};

.visible .entry _Z9schedulerv()
{
	.local .align 16 .b8 	__local_depot0[16];
	.reg .b64 	%SP;
	.reg .b64 	%SPL;
	.reg .pred 	%p<41>;
	.reg .b32 	%r<54>;
	.reg .b64 	%rd<90>;
	.reg .b64 	%fd<6>;
	// demoted variable
	.shared .align 4 .u32 _ZZ9find_freePPVvE3idx;
	// demoted variable
	.shared .align 4 .u32 _ZZ8find_msgPPVvRiE3idx;
	// demoted variable
	.shared .align 8 .u64 _ZZ8find_msgPPVvRiE3env;
	mov.u64 	%SPL, __local_depot0;
	cvta.local.u64 	%SP, %SPL;
	add.u64 	%rd13, %SP, 0;
	add.u64 	%rd1, %SPL, 0;
	mov.u32 	%r1, %ctaid.x;
	setp.gt.u32 	%p1, %r1, 1;
	@%p1 bra 	$L__BB0_50;
	mov.u32 	%r2, %tid.x;
	setp.ne.s32 	%p2, %r2, 0;
	@%p2 bra 	$L__BB0_3;
	st.local.u32 	[%rd1], %r1;
	mov.u64 	%rd14, $str$3;
	cvta.global.u64 	%rd15, %rd14;
	{ // callseq 0, 0
	.param .b64 param0;
	st.param.b64 	[param0], %rd15;
	.param .b64 param1;
	st.param.b64 	[param1], %rd13;
	.param .b32 retval0;
	call.uni (retval0), 
	vprintf, 
	(
	param0, 
	param1
	);
	ld.param.b32 	%r19, [retval0];
	} // callseq 0
$L__BB0_3:
	ld.const.u32 	%r22, [c_n_sms];
	shl.b32 	%r3, %r1, 2;
	mul.lo.s32 	%r4, %r3, %r22;
	shl.b32 	%r5, %r22, 2;
	mov.b64 	%rd89, 0;
	mov.b32 	%r49, 0;
	mov.u32 	%r6, %ntid.x;
	mul.wide.s32 	%rd52, %r5, 8;
	mov.u64 	%rd59, $str;
$L__BB0_4:
	setp.ne.s32 	%p3, %r49, 10;
	@%p3 bra 	$L__BB0_6;
	// begin inline asm
	mov.u64 %rd89, %globaltimer;
	// end inline asm
$L__BB0_6:
	setp.eq.s32 	%p4, %r1, 0;
	@%p4 bra 	$L__BB0_7;
	bra.uni 	$L__BB0_30;
$L__BB0_7:
	setp.ne.s32 	%p22, %r2, 0;
	ld.global.u64 	%rd5, [envs];
	@%p22 bra 	$L__BB0_9;
	mov.b32 	%r35, 2147483647;
	st.volatile.shared.u32 	[_ZZ9find_freePPVvE3idx], %r35;
$L__BB0_9:
	add.s64 	%rd6, %rd5, %rd52;
	bar.sync 	0;
	ld.volatile.shared.u32 	%r36, [_ZZ9find_freePPVvE3idx];
	setp.ne.s32 	%p23, %r36, 2147483647;
	@%p23 bra 	$L__BB0_10;
	bra.uni 	$L__BB0_25;
$L__BB0_10:
	setp.ne.s32 	%p28, %r2, 0;
	bar.sync 	0;
	ld.volatile.shared.u32 	%r10, [_ZZ9find_freePPVvE3idx];
	@%p28 bra 	$L__BB0_13;
	mul.wide.s32 	%rd56, %r10, 8;
	add.s64 	%rd57, %rd6, %rd56;
	atom.relaxed.cas.b64 	%rd58, [%rd57], 0, 1;
	setp.eq.s64 	%p29, %rd58, 0;
	@%p29 bra 	$L__BB0_13;
	cvta.global.u64 	%rd60, %rd59;
	mov.u64 	%rd61, $str$1;
	cvta.global.u64 	%rd62, %rd61;
	mov.u64 	%rd63, __unnamed_1;
	cvta.global.u64 	%rd64, %rd63;
	{ // callseq 3, 0
	.param .b64 param0;
	st.param.b64 	[param0], %rd60;
	.param .b64 param1;
	st.param.b64 	[param1], %rd62;
	.param .b32 param2;
	st.param.b32 	[param2], 45;
	.param .b64 param3;
	st.param.b64 	[param3], %rd64;
	.param .b64 param4;
	st.param.b64 	[param4], 1;
	call.uni 
	__assertfail, 
	(
	param0, 
	param1, 
	param2, 
	param3, 
	param4
	);
	} // callseq 3
$L__BB0_13:
	setp.ne.s32 	%p30, %r2, 0;
	ld.global.u64 	%rd7, [envs];
	@%p30 bra 	$L__BB0_15;
	mov.b32 	%r40, 2147483647;
	st.volatile.shared.u32 	[_ZZ8find_msgPPVvRiE3idx], %r40;
	mov.b64 	%rd65, 0;
	st.shared.u64 	[_ZZ8find_msgPPVvRiE3env], %rd65;
$L__BB0_15:
	setp.ge.s32 	%p31, %r2, %r5;
	bar.sync 	0;
	@%p31 bra 	$L__BB0_20;
	mov.u32 	%r51, %r2;
$L__BB0_17:
	mul.wide.s32 	%rd66, %r51, 8;
	add.s64 	%rd67, %rd7, %rd66;
	ld.u64 	%rd68, [%rd67];
	setp.eq.s64 	%p32, %rd68, 0;
	@%p32 bra 	$L__BB0_19;
	mov.u32 	%r41, _ZZ8find_msgPPVvRiE3idx;
	atom.shared.cta.min.s32 	%r42, [%r41], %r51;
$L__BB0_19:
	membar.gl;
	add.s32 	%r51, %r51, %r6;
	setp.lt.s32 	%p33, %r51, %r5;
	@%p33 bra 	$L__BB0_17;
$L__BB0_20:
	setp.ne.s32 	%p34, %r2, 0;
	bar.sync 	0;
	ld.volatile.shared.u32 	%r43, [_ZZ8find_msgPPVvRiE3idx];
	ld.volatile.shared.u32 	%r44, [_ZZ8find_msgPPVvRiE3idx];
	setp.eq.s32 	%p35, %r44, 2147483647;
	or.pred  	%p36, %p34, %p35;
	@%p36 bra 	$L__BB0_23;
	ld.volatile.shared.u32 	%r45, [_ZZ8find_msgPPVvRiE3idx];
	mul.wide.s32 	%rd69, %r45, 8;
	add.s64 	%rd70, %rd7, %rd69;
	ld.u64 	%rd71, [%rd70];
	st.shared.u64 	[_ZZ8find_msgPPVvRiE3env], %rd71;
	membar.gl;
	ld.volatile.shared.u32 	%r46, [_ZZ8find_msgPPVvRiE3idx];
	mul.wide.s32 	%rd72, %r46, 8;
	add.s64 	%rd73, %rd7, %rd72;
	ld.shared.u64 	%rd74, [_ZZ8find_msgPPVvRiE3env];
	atom.relaxed.cas.b64 	%rd75, [%rd73], %rd74, 0;
	ld.shared.u64 	%rd76, [_ZZ8find_msgPPVvRiE3env];
	setp.eq.s64 	%p37, %rd75, %rd76;
	@%p37 bra 	$L__BB0_23;
	mov.u64 	%rd77, $str$2;
	cvta.global.u64 	%rd78, %rd77;
	mov.u64 	%rd79, $str$1;
	cvta.global.u64 	%rd80, %rd79;
	mov.u64 	%rd81, __unnamed_2;
	cvta.global.u64 	%rd82, %rd81;
	{ // callseq 4, 0
	.param .b64 param0;
	st.param.b64 	[param0], %rd78;
	.param .b64 param1;
	st.param.b64 	[param1], %rd80;
	.param .b32 param2;
	st.param.b32 	[param2], 76;
	.param .b64 param3;
	st.param.b64 	[param3], %rd82;
	.param .b64 param4;
	st.param.b64 	[param4], 1;
	call.uni 
	__assertfail, 
	(
	param0, 
	param1, 
	param2, 
	param3, 
	param4
	);
	} // callseq 4
$L__BB0_23:
	bar.sync 	0;
	ld.shared.u64 	%rd83, [_ZZ8find_msgPPVvRiE3env];
	setp.eq.s64 	%p38, %rd83, 0;
	@%p38 bra 	$L__BB0_13;
	bra.uni 	$L__BB0_47;
$L__BB0_24:
	ld.volatile.shared.u32 	%r39, [_ZZ9find_freePPVvE3idx];
	setp.ne.s32 	%p27, %r39, 2147483647;
	@%p27 bra 	$L__BB0_10;
$L__BB0_25:
	setp.gt.u32 	%p24, %r2, 3;
	@%p24 bra 	$L__BB0_24;
	mov.u32 	%r50, %r2;
$L__BB0_27:
	mul.wide.u32 	%rd53, %r50, 8;
	add.s64 	%rd54, %rd6, %rd53;
	ld.u64 	%rd55, [%rd54];
	setp.ne.s64 	%p25, %rd55, 0;
	@%p25 bra 	$L__BB0_29;
	mov.u32 	%r37, _ZZ9find_freePPVvE3idx;
	atom.shared.cta.min.s32 	%r38, [%r37], %r50;
$L__BB0_29:
	membar.gl;
	add.s32 	%r50, %r50, %r6;
	setp.lt.u32 	%p26, %r50, 4;
	@%p26 bra 	$L__BB0_27;
	bra.uni 	$L__BB0_24;
$L__BB0_30:
	setp.ne.s32 	%p5, %r2, 0;
	ld.global.u64 	%rd8, [envs];
	@%p5 bra 	$L__BB0_32;
	mov.b32 	%r23, 2147483647;
	st.volatile.shared.u32 	[_ZZ8find_msgPPVvRiE3idx], %r23;
	mov.b64 	%rd19, 0;
	st.shared.u64 	[_ZZ8find_msgPPVvRiE3env], %rd19;
$L__BB0_32:
	mul.wide.s32 	%rd20, %r4, 8;
	add.s64 	%rd9, %rd8, %rd20;
	setp.ge.s32 	%p6, %r2, %r5;
	bar.sync 	0;
	@%p6 bra 	$L__BB0_37;
	mov.u32 	%r52, %r2;
$L__BB0_34:
	mul.wide.s32 	%rd21, %r52, 8;
	add.s64 	%rd22, %rd9, %rd21;
	ld.u64 	%rd23, [%rd22];
	setp.eq.s64 	%p7, %rd23, 0;
	@%p7 bra 	$L__BB0_36;
	mov.u32 	%r24, _ZZ8find_msgPPVvRiE3idx;
	atom.shared.cta.min.s32 	%r25, [%r24], %r52;
$L__BB0_36:
	membar.gl;
	add.s32 	%r52, %r52, %r6;
	setp.lt.s32 	%p8, %r52, %r5;
	@%p8 bra 	$L__BB0_34;
$L__BB0_37:
	setp.ne.s32 	%p9, %r2, 0;
	bar.sync 	0;
	ld.volatile.shared.u32 	%r26, [_ZZ8find_msgPPVvRiE3idx];
	ld.volatile.shared.u32 	%r27, [_ZZ8find_msgPPVvRiE3idx];
	setp.eq.s32 	%p10, %r27, 2147483647;
	or.pred  	%p11, %p9, %p10;
	@%p11 bra 	$L__BB0_40;
	ld.volatile.shared.u32 	%r28, [_ZZ8find_msgPPVvRiE3idx];
	mul.wide.s32 	%rd24, %r28, 8;
	add.s64 	%rd25, %rd9, %rd24;
	ld.u64 	%rd26, [%rd25];
	st.shared.u64 	[_ZZ8find_msgPPVvRiE3env], %rd26;
	membar.gl;
	ld.volatile.shared.u32 	%r29, [_ZZ8find_msgPPVvRiE3idx];
	mul.wide.s32 	%rd27, %r29, 8;
	add.s64 	%rd28, %rd9, %rd27;
	ld.shared.u64 	%rd29, [_ZZ8find_msgPPVvRiE3env];
	atom.relaxed.cas.b64 	%rd30, [%rd28], %rd29, 0;
	ld.shared.u64 	%rd31, [_ZZ8find_msgPPVvRiE3env];
	setp.eq.s64 	%p12, %rd30, %rd31;
	@%p12 bra 	$L__BB0_40;
	mov.u64 	%rd32, $str$2;
	cvta.global.u64 	%rd33, %rd32;
	mov.u64 	%rd34, $str$1;
	cvta.global.u64 	%rd35, %rd34;
	mov.u64 	%rd36, __unnamed_2;
	cvta.global.u64 	%rd37, %rd36;
	{ // callseq 1, 0
	.param .b64 param0;
	st.param.b64 	[param0], %rd33;
	.param .b64 param1;
	st.param.b64 	[param1], %rd35;
	.param .b32 param2;
	st.param.b32 	[param2], 76;
	.param .b64 param3;
	st.param.b64 	[param3], %rd37;
	.param .b64 param4;
	st.param.b64 	[param4], 1;
	call.uni 
	__assertfail, 
	(
	param0, 
	param1, 
	param2, 
	param3, 
	param4
	);
	} // callseq 1
$L__BB0_40:
	bar.sync 	0;
	ld.shared.u64 	%rd38, [_ZZ8find_msgPPVvRiE3env];
	setp.eq.s64 	%p13, %rd38, 0;
	@%p13 bra 	$L__BB0_30;
	setp.ne.s32 	%p14, %r2, 0;
	ld.global.u64 	%rd10, [envs];
	@%p14 bra 	$L__BB0_43;
	mov.b32 	%r30, 2147483647;
	st.volatile.shared.u32 	[_ZZ9find_freePPVvE3idx], %r30;
$L__BB0_43:
	mul.wide.u32 	%rd39, %r3, 8;
	add.s64 	%rd11, %rd10, %rd39;
	bar.sync 	0;
	ld.volatile.shared.u32 	%r31, [_ZZ9find_freePPVvE3idx];
	setp.ne.s32 	%p15, %r31, 2147483647;
	@%p15 bra 	$L__BB0_44;
	bra.uni 	$L__BB0_52;
$L__BB0_44:
	setp.ne.s32 	%p20, %r2, 0;
	bar.sync 	0;
	ld.volatile.shared.u32 	%r17, [_ZZ9find_freePPVvE3idx];
	@%p20 bra 	$L__BB0_47;
	mul.wide.s32 	%rd43, %r17, 8;
	add.s64 	%rd44, %rd11, %rd43;
	atom.relaxed.cas.b64 	%rd45, [%rd44], 0, 1;
	setp.eq.s64 	%p21, %rd45, 0;
	@%p21 bra 	$L__BB0_47;
	cvta.global.u64 	%rd47, %rd59;
	mov.u64 	%rd48, $str$1;
	cvta.global.u64 	%rd49, %rd48;
	mov.u64 	%rd50, __unnamed_1;
	cvta.global.u64 	%rd51, %rd50;
	{ // callseq 2, 0
	.param .b64 param0;
	st.param.b64 	[param0], %rd47;
	.param .b64 param1;
	st.param.b64 	[param1], %rd49;
	.param .b32 param2;
	st.param.b32 	[param2], 45;
	.param .b64 param3;
	st.param.b64 	[param3], %rd51;
	.param .b64 param4;
	st.param.b64 	[param4], 1;
	call.uni 
	__assertfail, 
	(
	param0, 
	param1, 
	param2, 
	param3, 
	param4
	);
	} // callseq 2
$L__BB0_47:
	add.s32 	%r49, %r49, 1;
	setp.ne.s32 	%p39, %r49, 1010;
	@%p39 bra 	$L__BB0_4;
	setp.ne.s32 	%p40, %r2, 0;
	// begin inline asm
	mov.u64 %rd84, %globaltimer;
	// end inline asm
	sub.s64 	%rd12, %rd84, %rd89;
	@%p40 bra 	$L__BB0_50;
	cvt.rn.f64.s64 	%fd1, %rd12;
	div.rn.f64 	%fd2, %fd1, 0d41CDCD6500000000;
	mul.f64 	%fd3, %fd2, 0d3FE0000000000000;
	div.rn.f64 	%fd4, %fd3, 0d408F400000000000;
	mul.f64 	%fd5, %fd4, 0d412E848000000000;
	st.local.u32 	[%rd1], %r1;
	st.local.f64 	[%rd1+8], %fd5;
	mov.u64 	%rd85, $str$4;
	cvta.global.u64 	%rd86, %rd85;
	{ // callseq 5, 0
	.param .b64 param0;
	st.param.b64 	[param0], %rd86;
	.param .b64 param1;
	st.param.b64 	[param1], %rd13;
	.param .b32 retval0;
	call.uni (retval0), 
	vprintf, 
	(
	param0, 
	param1
	);
	ld.param.b32 	%r47, [retval0];
	} // callseq 5
$L__BB0_50:
	ret;
$L__BB0_51:
	ld.volatile.shared.u32 	%r34, [_ZZ9find_freePPVvE3idx];
	setp.ne.s32 	%p19, %r34, 2147483647;
	@%p19 bra 	$L__BB0_44;
$L__BB0_52:
	setp.gt.u32 	%p16, %r2, 3;
	@%p16 bra 	$L__BB0_51;
	mov.u32 	%r53, %r2;
$L__BB0_54:
	mul.wide.u32 	%rd40, %r53, 8;
	add.s64 	%rd41, %rd11, %rd40;
	ld.u64 	%rd42, [%rd41];
	setp.ne.s64 	%p17, %rd42, 0;
	@%p17 bra 	$L__BB0_56;
	mov.u32 	%r32, _ZZ9find_freePPVvE3idx;
	atom.shared.cta.min.s32 	%r33, [%r32], %r53;
$L__BB0_56:
	membar.gl;
	add.s32 	%r53, %r53, %r6;
	setp.lt.u32 	%p18, %r53, 4;
	@%p18 bra 	$L__BB0_54;
	bra.uni 	$L__BB0_51;

}


// ===== COMPILED SASS (sm_100) =====

	.target	sm_100

	.elftype	@"ET_EXEC"


//--------------------- .note.nv.tkinfo           --------------------------
	.section	.note.nv.tkinfo,"",@"SHT_NOTE"
	.sectionflags	@"SHF_NOTE_NV_TKINFO"
	.tkinfo
        /*0018*/ 	.word	0x00000002
        /*0030*/ 	.string	""
        /*0030*/ 	.string	"ptxas"
        /*0030*/ 	.string	"Cuda compilation tools, release 13.0, V13.0.88"
        /*0030*/ 	.string	"Build cuda_13.0.r13.0/compiler.36424714_0"
        /*0030*/ 	.string	"-arch sm_100 -m 64 "



//--------------------- .note.nv.cuinfo           --------------------------
	.section	.note.nv.cuinfo,"",@"SHT_NOTE"
	.sectionflags	@"SHF_NOTE_NV_CUINFO"
        /*0018*/ 	.short	0x0002
        /*001a*/ 	.short	0x0064
        /*001c*/ 	.short	0x0082
	.zero		2


//--------------------- .nv.info                  --------------------------
	.section	.nv.info,"",@"SHT_CUDA_INFO"
	.align	4


	//----- nvinfo : EIATTR_REGCOUNT
	.align		4
        /*0000*/ 	.byte	0x04, 0x2f
        /*0002*/ 	.short	(.L_10 - .L_9)
	.align		4
.L_9:
        /*0004*/ 	.word	index@(_Z9schedulerv)
        /*0008*/ 	.word	0x00000020


	//----- nvinfo : EIATTR_FRAME_SIZE
	.align		4
.L_10:
        /*000c*/ 	.byte	0x04, 0x11
        /*000e*/ 	.short	(.L_12 - .L_11)
	.align		4
.L_11:
        /*0010*/ 	.word	index@($__internal_0_$__cuda_sm20_div_rn_f64_full)
        /*0014*/ 	.word	0x00000010


	//----- nvinfo : EIATTR_FRAME_SIZE
	.align		4
.L_12:
        /*0018*/ 	.byte	0x04, 0x11
        /*001a*/ 	.short	(.L_14 - .L_13)
	.align		4
.L_13:
        /*001c*/ 	.word	index@(_Z9schedulerv)
        /*0020*/ 	.word	0x00000010


	//----- nvinfo : EIATTR_MIN_STACK_SIZE
	.align		4
.L_14:
        /*0024*/ 	.byte	0x04, 0x12
        /*0026*/ 	.short	(.L_16 - .L_15)
	.align		4
.L_15:
        /*0028*/ 	.word	index@(_Z9schedulerv)
        /*002c*/ 	.word	0x00000010
.L_16:


//--------------------- .nv.compat                --------------------------
	.section	.nv.compat,"",@"SHT_CUDA_COMPAT_INFO"
	.align	4
        /*0000*/ 	.byte	0x02, 0x09, 0x00, 0x00, 0x02, 0x02, 0x01, 0x00, 0x02, 0x05, 0x05, 0x00, 0x03, 0x07, 0x01, 0x01
        /*0010*/ 	.byte	0x02, 0x03, 0x00, 0x00, 0x02, 0x06, 0x01, 0x00, 0x04, 0x0b, 0x08, 0x00, 0x01, 0x00, 0x00, 0x00
        /*0020*/ 	.byte	0x00, 0x00, 0x00, 0x00


//--------------------- .nv.info._Z9schedulerv    --------------------------
	.section	.nv.info._Z9schedulerv,"",@"SHT_CUDA_INFO"
	.sectionflags	@""
	.align	4


	//----- nvinfo : EIATTR_CUDA_API_VERSION
	.align		4
        /*0000*/ 	.byte	0x04, 0x37
        /*0002*/ 	.short	(.L_18 - .L_17)
.L_17:
        /*0004*/ 	.word	0x00000082


	//----- nvinfo : EIATTR_SPARSE_MMA_MASK
	.align		4
.L_18:
        /*0008*/ 	.byte	0x03, 0x50
        /*000a*/ 	.short	0x0000


	//----- nvinfo : EIATTR_MAXREG_COUNT
	.align		4
        /*000c*/ 	.byte	0x03, 0x1b
        /*000e*/ 	.short	0x00ff


	//----- nvinfo : EIATTR_NUM_BARRIERS
	.align		4
        /*0010*/ 	.byte	0x02, 0x4c
        /*0012*/ 	.byte	0x01
	.zero		1


	//----- nvinfo : EIATTR_EXTERNS
	.align		4
        /*0014*/ 	.byte	0x04, 0x0f
        /*0016*/ 	.short	(.L_20 - .L_19)


	//   ....[0]....
	.align		4
.L_19:
        /*0018*/ 	.word	index@(vprintf)


	//   ....[1]....
	.align		4
        /*001c*/ 	.word	index@(__assertfail)


	//----- nvinfo : EIATTR_MERCURY_ISA_VERSION
	.align		4
.L_20:
        /*0020*/ 	.byte	0x03, 0x5f
        /*0022*/ 	.short	0x0101


	//----- nvinfo : EIATTR_INT_WARP_WIDE_INSTR_OFFSETS
	.align		4
        /*0024*/ 	.byte	0x04, 0x31
        /*0026*/ 	.short	(.L_22 - .L_21)


	//   ....[0]....
.L_21:
        /*0028*/ 	.word	0x000004a0


	//   ....[1]....
        /*002c*/ 	.word	0x000004b0


	//   ....[2]....
        /*0030*/ 	.word	0x00000c20


	//   ....[3]....
        /*0034*/ 	.word	0x00000c30


	//   ....[4]....
        /*0038*/ 	.word	0x00001260


	//   ....[5]....
        /*003c*/ 	.word	0x00001270


	//   ....[6]....
        /*0040*/ 	.word	0x00001870


	//   ....[7]....
        /*0044*/ 	.word	0x00001880


	//----- nvinfo : EIATTR_VRC_CTA_INIT_COUNT
	.align		4
.L_22:
        /*0048*/ 	.byte	0x02, 0x4a
	.zero		1
	.zero		1


	//----- nvinfo : EIATTR_SYSCALL_OFFSETS
	.align		4
        /*004c*/ 	.byte	0x04, 0x46
        /*004e*/ 	.short	(.L_24 - .L_23)


	//   ....[0]....
.L_23:
        /*0050*/ 	.word	0x00000160


	//   ....[1]....
        /*0054*/ 	.word	0x000009a0


	//   ....[2]....
        /*0058*/ 	.word	0x00001040


	//   ....[3]....
        /*005c*/ 	.word	0x00001690


	//   ....[4]....
        /*0060*/ 	.word	0x00001d70


	//   ....[5]....
        /*0064*/ 	.word	0x00002260


	//----- nvinfo : EIATTR_EXIT_INSTR_OFFSETS
	.align		4
.L_24:
        /*0068*/ 	.byte	0x04, 0x1c
        /*006a*/ 	.short	(.L_26 - .L_25)


	//   ....[0]....
.L_25:
        /*006c*/ 	.word	0x00000060


	//   ....[1]....
        /*0070*/ 	.word	0x00001e70


	//   ....[2]....
        /*0074*/ 	.word	0x00002270


	//----- nvinfo : EIATTR_CRS_STACK_SIZE
	.align		4
.L_26:
        /*0078*/ 	.byte	0x04, 0x1e
        /*007a*/ 	.short	(.L_28 - .L_27)
.L_27:
        /*007c*/ 	.word	0x00000000


	//----- nvinfo : EIATTR_SW_WAR
	.align		4
.L_28:
        /*0080*/ 	.byte	0x04, 0x36
        /*0082*/ 	.short	(.L_30 - .L_29)
.L_29:
        /*0084*/ 	.word	0x00000008
.L_30:


//--------------------- .nv.callgraph             --------------------------
	.section	.nv.callgraph,"",@"SHT_CUDA_CALLGRAPH"
	.align	4
	.sectionentsize	8
	.align		4
        /*0000*/ 	.word	0x00000000
	.align		4
        /*0004*/ 	.word	0xffffffff
	.align		4
        /*0008*/ 	.word	index@(_Z9schedulerv)
	.align		4
        /*000c*/ 	.word	index@(__assertfail)
	.align		4
        /*0010*/ 	.word	index@(_Z9schedulerv)
	.align		4
        /*0014*/ 	.word	index@(vprintf)
	.align		4
        /*0018*/ 	.word	0x00000000
	.align		4
        /*001c*/ 	.word	0xfffffffe
	.align		4
        /*0020*/ 	.word	0x00000000
	.align		4
        /*0024*/ 	.word	0xfffffffd
	.align		4
        /*0028*/ 	.word	0x00000000
	.align		4
        /*002c*/ 	.word	0xfffffffc


//--------------------- .nv.constant4             --------------------------
	.section	.nv.constant4,"a",@progbits
	.align	8
	.align		8
.nv.constant4:
        /*0000*/ 	.dword	vprintf
	.align		8
        /*0008*/ 	.dword	__assertfail
	.align		8
        /*0010*/ 	.dword	envs
	.align		8
        /*0018*/ 	.dword	__unnamed_1
	.align		8
        /*0020*/ 	.dword	__unnamed_2
	.align		8
        /*0028*/ 	.dword	$str
	.align		8
        /*0030*/ 	.dword	$str$1
	.align		8
        /*0038*/ 	.dword	$str$2
	.align		8
        /*0040*/ 	.dword	$str$3
	.align		8
        /*0048*/ 	.dword	$str$4


//--------------------- .nv.constant3             --------------------------
	.section	.nv.constant3,"a",@progbits
	.align	4
.nv.constant3:
	.type		c_n_sms,@object
	.size		c_n_sms,(.L_0 - c_n_sms)
c_n_sms:
	.zero		4
.L_0:


//--------------------- .text._Z9schedulerv       --------------------------
	.section	.text._Z9schedulerv,"ax",@progbits
	.align	128
        .global         _Z9schedulerv
        .type           _Z9schedulerv,@function
        .size           _Z9schedulerv,(.L_x_54 - _Z9schedulerv)
        .other          _Z9schedulerv,@"STO_CUDA_ENTRY STV_DEFAULT"
_Z9schedulerv:
.text._Z9schedulerv:
[----:B------:R-:W0:Y:S01]  /*0000*/  LDC R1, c[0x0][0x37c] ;  /* 0x0000df00ff017b82 */ /* 0x000e220000000800 */
[----:B------:R-:W1:Y:S01]  /*0010*/  S2R R2, SR_CTAID.X ;  /* 0x0000000000027919 */ /* 0x000e620000002500 */
[----:B------:R-:W2:Y:S01]  /*0020*/  LDCU UR4, c[0x0][0x2f8] ;  /* 0x00005f00ff0477ac */ /* 0x000ea20008000800 */
[----:B0-----:R-:W-:-:S05]  /*0030*/  VIADD R1, R1, 0xfffffff0 ;  /* 0xfffffff001017836 */ /* 0x001fca0000000000 */
[----:B--2---:R-:W-:Y:S02]  /*0040*/  IADD3 R16, P1, PT, R1, UR4, RZ ;  /* 0x0000000401107c10 */ /* 0x004fe4000ff3e0ff */
[----:B-1----:R-:W-:-:S13]  /*0050*/  ISETP.GT.U32.AND P0, PT, R2, 0x1, PT ;  /* 0x000000010200780c */ /* 0x002fda0003f04070 */
[----:B------:R-:W-:Y:S05]  /*0060*/  @P0 EXIT ;  /* 0x000000000000094d */ /* 0x000fea0003800000 */
[----:B------:R-:W0:Y:S01]  /*0070*/  S2R R18, SR_TID.X ;  /* 0x0000000000127919 */ /* 0x000e220000002100 */
[----:B------:R-:W1:Y:S01]  /*0080*/  LDCU UR4, c[0x0][0x2fc] ;  /* 0x00005f80ff0477ac */ /* 0x000e620008000800 */
[----:B------:R-:W-:Y:S01]  /*0090*/  BSSY.RECONVERGENT B6, `(.L_x_0) ;  /* 0x000000e000067945 */ /* 0x000fe20003800200 */
[----:B-1----:R-:W-:Y:S01]  /*00a0*/  IMAD.X R17, RZ, RZ, UR4, P1 ;  /* 0x00000004ff117e24 */ /* 0x002fe200088e06ff */
[----:B0-----:R-:W-:-:S13]  /*00b0*/  ISETP.NE.AND P0, PT, R18, RZ, PT ;  /* 0x000000ff1200720c */ /* 0x001fda0003f05270 */
[----:B------:R-:W-:Y:S05]  /*00c0*/  @P0 BRA `(.L_x_1) ;  /* 0x0000000000280947 */ /* 0x000fea0003800000 */
[----:B------:R-:W-:Y:S01]  /*00d0*/  MOV R0, 0x0 ;  /* 0x0000000000007802 */ /* 0x000fe20000000f00 */
[----:B------:R0:W-:Y:S01]  /*00e0*/  STL [R1], R2 ;  /* 0x0000000201007387 */ /* 0x0001e20000100800 */
[----:B------:R-:W1:Y:S01]  /*00f0*/  LDCU.64 UR4, c[0x4][0x40] ;  /* 0x01000800ff0477ac */ /* 0x000e620008000a00 */
[----:B------:R-:W-:Y:S01]  /*0100*/  IMAD.MOV.U32 R6, RZ, RZ, R16 ;  /* 0x000000ffff067224 */ /* 0x000fe200078e0010 */
[----:B------:R0:W2:Y:S01]  /*0110*/  LDC.64 R8, c[0x4][R0] ;  /* 0x0100000000087b82 */ /* 0x0000a20000000a00 */
[----:B------:R-:W-:Y:S02]  /*0120*/  IMAD.MOV.U32 R7, RZ, RZ, R17 ;  /* 0x000000ffff077224 */ /* 0x000fe400078e0011 */
[----:B-1----:R-:W-:Y:S02]  /*0130*/  IMAD.U32 R4, RZ, RZ, UR4 ;  /* 0x00000004ff047e24 */ /* 0x002fe4000f8e00ff */
[----:B0-----:R-:W-:-:S07]  /*0140*/  IMAD.U32 R5, RZ, RZ, UR5 ;  /* 0x00000005ff057e24 */ /* 0x001fce000f8e00ff */
[----:B------:R-:W-:-:S07]  /*0150*/  LEPC R20, `(.L_x_1) ;  /* 0x000000001014794e */ /* 0x000fce0000000000 */
[----:B--2---:R-:W-:Y:S05]  /*0160*/  CALL.ABS.NOINC R8 ;  /* 0x0000000008007343 */ /* 0x004fea0003c00000 */
.L_x_1:
[----:B------:R-:W-:Y:S05]  /*0170*/  BSYNC.RECONVERGENT B6 ;  /* 0x0000000000067941 */ /* 0x000fea0003800200 */
.L_x_0:
[----:B------:R-:W0:Y:S01]  /*0180*/  LDC R25, c[0x3][RZ] ;  /* 0x00c00000ff197b82 */ /* 0x000e220000000800 */
[----:B------:R-:W-:Y:S01]  /*0190*/  IMAD.SHL.U32 R26, R2, 0x4, RZ ;  /* 0x00000004021a7824 */ /* 0x000fe200078e00ff */
[----:B------:R-:W-:Y:S01]  /*01a0*/  BSSY B8, `(.L_x_2) ;  /* 0x00001ca000087945 */ /* 0x000fe20003800000 */
[----:B------:R-:W-:Y:S02]  /*01b0*/  IMAD.MOV.U32 R22, RZ, RZ, RZ ;  /* 0x000000ffff167224 */ /* 0x000fe400078e00ff */
[----:B------:R-:W-:Y:S02]  /*01c0*/  IMAD.MOV.U32 R19, RZ, RZ, RZ ;  /* 0x000000ffff137224 */ /* 0x000fe400078e00ff */
[----:B------:R-:W-:Y:S01]  /*01d0*/  IMAD.MOV.U32 R24, RZ, RZ, RZ ;  /* 0x000000ffff187224 */ /* 0x000fe200078e00ff */
[----:B------:R-:W1:Y:S08]  /*01e0*/  LDC R23, c[0x0][0x360] ;  /* 0x0000d800ff177b82 */ /* 0x000e700000000800 */
[----:B------:R-:W2:Y:S01]  /*01f0*/  LDC.64 R28, c[0x0][0x358] ;  /* 0x0000d600ff1c7b82 */ /* 0x000ea20000000a00 */
[----:B0-----:R-:W-:-:S02]  /*0200*/  IMAD R26, R26, R25, RZ ;  /* 0x000000191a1a7224 */ /* 0x001fc400078e02ff */
[----:B------:R-:W-:-:S07]  /*0210*/  IMAD.SHL.U32 R25, R25, 0x4, RZ ;  /* 0x0000000419197824 */ /* 0x000fce00078e00ff */
.L_x_42:
[C---:B------:R-:W-:Y:S01]  /*0220*/  ISETP.NE.AND P0, PT, R24.reuse, 0xa, PT ;  /* 0x0000000a1800780c */ /* 0x040fe20003f05270 */
[----:B------:R-:W-:Y:S01]  /*0230*/  VIADD R24, R24, 0x1 ;  /* 0x0000000118187836 */ /* 0x000fe20000000000 */
[----:B------:R-:W-:Y:S05]  /*0240*/  YIELD ;  /* 0x0000000000007946 */ /* 0x000fea0003800000 */
[----:B------:R-:W-:-:S04]  /*0250*/  ISETP.NE.AND P1, PT, R24, 0x3f2, PT ;  /* 0x000003f21800780c */ /* 0x000fc80003f25270 */
[----:B------:R-:W-:Y:S02]  /*0260*/  P2R R27, PR, RZ, 0x2 ;  /* 0x00000002ff1b7803 */ /* 0x000fe40000000000 */
[----:B0-----:R-:W-:Y:S02]  /*0270*/  @!P0 CS2R R4, SR_GLOBALTIMERLO ;  /* 0x0000000000048805 */ /* 0x001fe40000015200 */
[----:B------:R-:W-:Y:S01]  /*0280*/  ISETP.NE.AND P1, PT, R2, RZ, PT ;  /* 0x000000ff0200720c */ /* 0x000fe20003f25270 */
[----:B------:R-:W-:Y:S03]  /*0290*/  BSSY.RECONVERGENT B7, `(.L_x_3) ;  /* 0x00001b8000077945 */ /* 0x000fe60003800200 */
[----:B------:R-:W-:Y:S02]  /*02a0*/  @!P0 IMAD.MOV.U32 R22, RZ, RZ, R4 ;  /* 0x000000ffff168224 */ /* 0x000fe400078e0004 */
[----:B------:R-:W-:-:S07]  /*02b0*/  @!P0 IMAD.MOV.U32 R19, RZ, RZ, R5 ;  /* 0x000000ffff138224 */ /* 0x000fce00078e0005 */
[----:B-----5:R-:W-:Y:S05]  /*02c0*/  @!P1 BRA `(.L_x_4) ;  /* 0x0000000c00649947 */ /* 0x020fea0003800000 */
.L_x_12:
[----:B------:R-:W0:Y:S01]  /*02d0*/  LDC.64 R10, c[0x4][0x10] ;  /* 0x01000400ff0a7b82 */ /* 0x000e220000000a00 */
[----:B------:R-:W-:Y:S05]  /*02e0*/  YIELD ;  /* 0x0000000000007946 */ /* 0x000fea0003800000 */
[----:B--2---:R-:W-:Y:S02]  /*02f0*/  R2UR UR4, R28 ;  /* 0x000000001c0472ca */ /* 0x004fe400000e0000 */
[----:B------:R-:W-:-:S13]  /*0300*/  R2UR UR5, R29 ;  /* 0x000000001d0572ca */ /* 0x000fda00000e0000 */
[----:B0-----:R-:W2:Y:S01]  /*0310*/  LDG.E.64 R10, desc[UR4][R10.64] ;  /* 0x000000040a0a7981 */ /* 0x001ea2000c1e1b00 */
[----:B------:R-:W-:Y:S01]  /*0320*/  ISETP.NE.AND P0, PT, R18, RZ, PT ;  /* 0x000000ff1200720c */ /* 0x000fe20003f05270 */
[----:B------:R-:W-:-:S12]  /*0330*/  WARPSYNC.ALL ;  /* 0x0000000000007948 */ /* 0x000fd80003800000 */
[----:B------:R-:W0:Y:S01]  /*0340*/  @!P0 S2R R3, SR_CgaCtaId ;  /* 0x0000000000038919 */ /* 0x000e220000008800 */
[----:B------:R-:W-:Y:S01]  /*0350*/  @!P0 MOV R0, 0x400 ;  /* 0x0000040000008802 */ /* 0x000fe20000000f00 */
[----:B------:R-:W-:-:S03]  /*0360*/  @!P0 IMAD.MOV.U32 R5, RZ, RZ, 0x7fffffff ;  /* 0x7fffffffff058424 */ /* 0x000fc600078e00ff */
[----:B0-----:R-:W-:-:S05]  /*0370*/  @!P0 LEA R0, R3, R0, 0x18 ;  /* 0x0000000003008211 */ /* 0x001fca00078ec0ff */
[----:B------:R0:W-:Y:S04]  /*0380*/  @!P0 STS [R0+0x4], R5 ;  /* 0x0000040500008388 */ /* 0x0001e80000000800 */
[----:B------:R0:W-:Y:S01]  /*0390*/  @!P0 STS.64 [R0+0x8], RZ ;  /* 0x000008ff00008388 */ /* 0x0001e20000000a00 */
[----:B------:R-:W-:Y:S01]  /*03a0*/  BAR.SYNC.DEFER_BLOCKING 0x0 ;  /* 0x0000000000007b1d */ /* 0x000fe20000010000 */
[----:B------:R-:W-:Y:S01]  /*03b0*/  ISETP.GE.AND P0, PT, R18, R25, PT ;  /* 0x000000191200720c */ /* 0x000fe20003f06270 */
[----:B--2---:R-:W-:-:S12]  /*03c0*/  IMAD.WIDE R10, R26, 0x8, R10 ;  /* 0x000000081a0a7825 */ /* 0x004fd800078e020a */
[----:B0-----:R-:W-:Y:S05]  /*03d0*/  @P0 BRA `(.L_x_5) ;  /* 0x0000000000880947 */ /* 0x001fea0003800000 */
[----:B------:R-:W-:-:S07]  /*03e0*/  IMAD.MOV.U32 R0, RZ, RZ, R18 ;  /* 0x000000ffff007224 */ /* 0x000fce00078e0012 */
.L_x_8:
[----:B------:R-:W-:Y:S05]  /*03f0*/  YIELD ;  /* 0x0000000000007946 */ /* 0x000fea0003800000 */
[----:B------:R-:W-:Y:S01]  /*0400*/  R2UR UR4, R28 ;  /* 0x000000001c0472ca */ /* 0x000fe200000e0000 */
[----:B------:R-:W-:Y:S01]  /*0410*/  IMAD.WIDE R4, R0, 0x8, R10 ;  /* 0x0000000800047825 */ /* 0x000fe200078e020a */
[----:B------:R-:W-:-:S13]  /*0420*/  R2UR UR5, R29 ;  /* 0x000000001d0572ca */ /* 0x000fda00000e0000 */
[----:B------:R-:W2:Y:S01]  /*0430*/  LD.E.64 R4, desc[UR4][R4.64] ;  /* 0x0000000404047980 */ /* 0x000ea2000c101b00 */
[----:B------:R-:W-:Y:S01]  /*0440*/  BSSY.RECONVERGENT B0, `(.L_x_6) ;  /* 0x000000f000007945 */ /* 0x000fe20003800200 */
[----:B--2---:R-:W-:-:S04]  /*0450*/  ISETP.NE.U32.AND P0, PT, R4, RZ, PT ;  /* 0x000000ff0400720c */ /* 0x004fc80003f05070 */
[----:B------:R-:W-:-:S13]  /*0460*/  ISETP.NE.AND.EX P0, PT, R5, RZ, PT, P0 ;  /* 0x000000ff0500720c */ /* 0x000fda0003f05300 */
[----:B0-----:R-:W-:Y:S05]  /*0470*/  @!P0 BRA `(.L_x_7) ;  /* 0x00000000002c8947 */ /* 0x001fea0003800000 */
[----:B------:R-:W0:Y:S01]  /*0480*/  S2R R3, SR_LANEID ;  /* 0x0000000000037919 */ /* 0x000e220000000000 */
[----:B------:R-:W2:Y:S01]  /*0490*/  S2UR UR6, SR_CgaCtaId ;  /* 0x00000000000679c3 */ /* 0x000ea20000008800 */
[----:B------:R-:W-:Y:S01]  /*04a0*/  VOTEU.ANY UR4, UPT, PT ;  /* 0x0000000000047886 */ /* 0x000fe200038e0100 */
[----:B------:R-:W-:Y:S01]  /*04b0*/  CREDUX.MIN.S32 UR7, R0 ;  /* 0x00000000000772cc */ /* 0x000fe20000008200 */
[----:B------:R-:W-:Y:S01]  /*04c0*/  UFLO.U32 UR4, UR4 ;  /* 0x00000004000472bd */ /* 0x000fe200080e0000 */
[----:B------:R-:W-:-:S05]  /*04d0*/  UMOV UR5, 0x400 ;  /* 0x0000040000057882 */ /* 0x000fca0000000000 */
[----:B0-----:R-:W-:Y:S01]  /*04e0*/  ISETP.EQ.U32.AND P0, PT, R3, UR4, PT ;  /* 0x0000000403007c0c */ /* 0x001fe2000bf02070 */
[----:B------:R-:W-:-:S05]  /*04f0*/  UIADD3 UR4, UPT, UPT, UR5, 0x4, URZ ;  /* 0x0000000405047890 */ /* 0x000fca000fffe0ff */
[----:B------:R-:W-:Y:S01]  /*0500*/  IMAD.U32 R3, RZ, RZ, UR7 ;  /* 0x00000007ff037e24 */ /* 0x000fe2000f8e00ff */
[----:B--2---:R-:W-:-:S09]  /*0510*/  ULEA UR4, UR6, UR4, 0x18 ;  /* 0x0000000406047291 */ /* 0x004fd2000f8ec0ff */
[----:B------:R0:W-:Y:S03]  /*0520*/  @P0 ATOMS.MIN.S32 RZ, [UR4], R3 ;  /* 0x00000003ffff098c */ /* 0x0001e60008800204 */
.L_x_7:
[----:B------:R-:W-:Y:S05]  /*0530*/  BSYNC.RECONVERGENT B0 ;  /* 0x0000000000007941 */ /* 0x000fea0003800200 */
.L_x_6:
[----:B------:R-:W-:Y:S01]  /*0540*/  @!PT LDS RZ, [RZ] ;  /* 0x00000000fffff984 */ /* 0x000fe20000000800 */
[----:B------:R-:W-:Y:S01]  /*0550*/  @!PT LDS RZ, [RZ] ;  /* 0x00000000fffff984 */ /* 0x000fe20000000800 */
[----:B------:R-:W-:Y:S01]  /*0560*/  @!PT LDS RZ, [RZ] ;  /* 0x00000000fffff984 */ /* 0x000fe20000000800 */
[----:B------:R-:W-:Y:S01]  /*0570*/  @!PT LDS RZ, [RZ] ;  /* 0x00000000fffff984 */ /* 0x000fe20000000800 */
[----:B------:R-:W-:-:S00]  /*0580*/  MEMBAR.ALL.CTA ;  /* 0x0000000000007992 */ /* 0x000fc00000008000 */
[----:B------:R-:W-:Y:S06]  /*0590*/  MEMBAR.SC.GPU ;  /* 0x0000000000007992 */ /* 0x000fec0000002000 */
[----:B------:R-:W-:-:S00]  /*05a0*/  ERRBAR ;  /* 0x00000000000079ab */ /* 0x000fc00000000000 */
[----:B------:R-:W-:Y:S06]  /*05b0*/  CGAERRBAR ;  /* 0x00000000000075ab */ /* 0x000fec0000000000 */
[----:B------:R-:W-:Y:S01]  /*05c0*/  CCTL.IVALL ;  /* 0x00000000ff00798f */ /* 0x000fe20002000000 */
[----:B-1----:R-:W-:-:S05]  /*05d0*/  IMAD.IADD R0, R23, 0x1, R0 ;  /* 0x0000000117007824 */ /* 0x002fca00078e0200 */
[----:B------:R-:W-:-:S13]  /*05e0*/  ISETP.GE.AND P0, PT, R0, R25, PT ;  /* 0x000000190000720c */ /* 0x000fda0003f06270 */
[----:B------:R-:W-:Y:S05]  /*05f0*/  @!P0 BRA `(.L_x_8) ;  /* 0xfffffffc007c8947 */ /* 0x000fea000383ffff */
.L_x_5:
[----:B------:R-:W-:Y:S05]  /*0600*/  WARPSYNC.ALL ;  /* 0x0000000000007948 */ /* 0x000fea0003800000 */
[----:B------:R-:W2:Y:S08]  /*0610*/  S2UR UR4, SR_CgaCtaId ;  /* 0x00000000000479c3 */ /* 0x000eb00000008800 */
[----:B------:R-:W-:Y:S06]  /*0620*/  BAR.SYNC.DEFER_BLOCKING 0x0 ;  /* 0x0000000000007b1d */ /* 0x000fec0000010000 */
[----:B------:R-:W-:-:S02]  /*0630*/  UMOV UR37, 0x400 ;  /* 0x0000040000257882 */ /* 0x000fc40000000000 */
[----:B--2---:R-:W-:-:S09]  /*0640*/  ULEA UR37, UR4, UR37, 0x18 ;  /* 0x0000002504257291 */ /* 0x004fd2000f8ec0ff */
[----:B0-----:R-:W-:Y:S04]  /*0650*/  LDS R3, [UR37+0x4] ;  /* 0x00000425ff037984 */ /* 0x001fe80008000800 */
[----:B------:R-:W0:Y:S02]  /*0660*/  LDS R0, [UR37+0x4] ;  /* 0x00000425ff007984 */ /* 0x000e240008000800 */
[----:B0-----:R-:W-:-:S04]  /*0670*/  ISETP.NE.AND P0, PT, R0, 0x7fffffff, PT ;  /* 0x7fffffff0000780c */ /* 0x001fc80003f05270 */
[----:B------:R-:W-:-:S13]  /*0680*/  ISETP.NE.OR P0, PT, R18, RZ, !P0 ;  /* 0x000000ff1200720c */ /* 0x000fda0004705670 */
[----:B------:R-:W-:Y:S05]  /*0690*/  @P0 BRA `(.L_x_9) ;  /* 0x0000000000c40947 */ /* 0x000fea0003800000 */
[----:B------:R-:W0:Y:S01]  /*06a0*/  LDS R5, [UR37+0x4] ;  /* 0x00000425ff057984 */ /* 0x000e220008000800 */
[----:B------:R-:W-:Y:S02]  /*06b0*/  R2UR UR4, R28 ;  /* 0x000000001c0472ca */ /* 0x000fe400000e0000 */
[----:B------:R-:W-:Y:S01]  /*06c0*/  R2UR UR5, R29 ;  /* 0x000000001d0572ca */ /* 0x000fe200000e0000 */
[----:B0-----:R-:W-:-:S12]  /*06d0*/  IMAD.WIDE R4, R5, 0x8, R10 ;  /* 0x0000000805047825 */ /* 0x001fd800078e020a */
[----:B------:R-:W2:Y:S04]  /*06e0*/  LD.E.64 R4, desc[UR4][R4.64] ;  /* 0x0000000404047980 */ /* 0x000ea8000c101b00 */
[----:B--2---:R-:W-:Y:S01]  /*06f0*/  STS.64 [UR37+0x8], R4 ;  /* 0x00000804ff007988 */ /* 0x004fe20008000a25 */
        /* <DEDUP_REMOVED lines=8> */
[----:B------:R-:W-:Y:S04]  /*0780*/  CCTL.IVALL ;  /* 0x00000000ff00798f */ /* 0x000fe80002000000 */
[----:B------:R-:W0:Y:S01]  /*0790*/  LDS R3, [UR37+0x4] ;  /* 0x00000425ff037984 */ /* 0x000e220008000800 */
[----:B------:R-:W-:-:S03]  /*07a0*/  CS2R R6, SRZ ;  /* 0x0000000000067805 */ /* 0x000fc6000001ff00 */
[----:B------:R-:W2:Y:S01]  /*07b0*/  LDS.64 R4, [UR37+0x8] ;  /* 0x00000825ff047984 */ /* 0x000ea20008000a00 */
[----:B0-----:R-:W-:-:S05]  /*07c0*/  IMAD.WIDE R10, R3, 0x8, R10 ;  /* 0x00000008030a7825 */ /* 0x001fca00078e020a */
[----:B--2---:R0:W5:Y:S01]  /*07d0*/  ATOM.E.CAS.64.STRONG.GPU P0, R8, [R10], R4, R6 ;  /* 0x000000040a08738b */ /* 0x004162000010e506 */
[----:B------:R-:W-:Y:S04]  /*07e0*/  BSSY.RECONVERGENT B0, `(.L_x_10) ;  /* 0x0000008000007945 */ /* 0x000fe80003800200 */
[----:B0-----:R-:W-:Y:S05]  /*07f0*/  @P0 BRA `(.L_x_11) ;  /* 0x0000000000180947 */ /* 0x001fea0003800000 */
[----:B-----5:R-:W2:Y:S02]  /*0800*/  LD.E.64 R8, [R10] ;  /* 0x000000000a087980 */ /* 0x020ea40000100b00 */
[----:B--2---:R-:W-:-:S04]  /*0810*/  ISETP.EQ.U32.AND P0, PT, R8, R4, PT ;  /* 0x000000040800720c */ /* 0x004fc80003f02070 */
[----:B------:R-:W-:-:S04]  /*0820*/  ISETP.NE.U32.OR.EX P0, PT, R9, R5, !PT, !P0 ;  /* 0x000000050900720c */ /* 0x000fc80007f05580 */
[----:B------:R-:W-:Y:S02]  /*0830*/  SEL R4, R8, RZ, P0 ;  /* 0x000000ff08047207 */ /* 0x000fe40000000000 */
[----:B------:R-:W-:-:S05]  /*0840*/  SEL R5, R9, RZ, P0 ;  /* 0x000000ff09057207 */ /* 0x000fca0000000000 */
[----:B------:R0:W-:Y:S02]  /*0850*/  ST.E.64 [R10], R4 ;  /* 0x000000000a007385 */ /* 0x0001e40000100b04 */
.L_x_11:
[----:B------:R-:W-:Y:S05]  /*0860*/  BSYNC.RECONVERGENT B0 ;  /* 0x0000000000007941 */ /* 0x000fea0003800200 */
.L_x_10:
[----:B0-----:R-:W0:Y:S02]  /*0870*/  LDS.64 R4, [UR37+0x8] ;  /* 0x00000825ff047984 */ /* 0x001e240008000a00 */
[----:B0----5:R-:W-:-:S04]  /*0880*/  ISETP.NE.U32.AND P0, PT, R8, R4, PT ;  /* 0x000000040800720c */ /* 0x021fc80003f05070 */
[----:B------:R-:W-:-:S13]  /*0890*/  ISETP.NE.AND.EX P0, PT, R9, R5, PT, P0 ;  /* 0x000000050900720c */ /* 0x000fda0003f05300 */
[----:B------:R-:W-:Y:S05]  /*08a0*/  @!P0 BRA `(.L_x_9) ;  /* 0x0000000000408947 */ /* 0x000fea0003800000 */
[----:B------:R-:W-:Y:S01]  /*08b0*/  MOV R14, 0x8 ;  /* 0x00000008000e7802 */ /* 0x000fe20000000f00 */
[----:B------:R-:W0:Y:S01]  /*08c0*/  LDCU.64 UR4, c[0x4][0x38] ;  /* 0x01000700ff0477ac */ /* 0x000e220008000a00 */
[----:B------:R-:W-:Y:S02]  /*08d0*/  IMAD.MOV.U32 R8, RZ, RZ, 0x4c ;  /* 0x0000004cff087424 */ /* 0x000fe400078e00ff */
[----:B------:R-:W-:Y:S01]  /*08e0*/  IMAD.MOV.U32 R12, RZ, RZ, 0x1 ;  /* 0x00000001ff0c7424 */ /* 0x000fe200078e00ff */
[----:B------:R-:W2:Y:S01]  /*08f0*/  LDCU.64 UR6, c[0x4][0x30] ;  /* 0x01000600ff0677ac */ /* 0x000ea20008000a00 */
[----:B------:R-:W3:Y:S01]  /*0900*/  LDC.64 R14, c[0x4][R14] ;  /* 0x010000000e0e7b82 */ /* 0x000ee20000000a00 */
[----:B------:R-:W-:Y:S01]  /*0910*/  IMAD.MOV.U32 R13, RZ, RZ, RZ ;  /* 0x000000ffff0d7224 */ /* 0x000fe200078e00ff */
[----:B------:R-:W4:Y:S01]  /*0920*/  LDCU.64 UR8, c[0x4][0x20] ;  /* 0x01000400ff0877ac */ /* 0x000f220008000a00 */
[----:B0-----:R-:W-:Y:S02]  /*0930*/  IMAD.U32 R4, RZ, RZ, UR4 ;  /* 0x00000004ff047e24 */ /* 0x001fe4000f8e00ff */
[----:B------:R-:W-:-:S02]  /*0940*/  IMAD.U32 R5, RZ, RZ, UR5 ;  /* 0x00000005ff057e24 */ /* 0x000fc4000f8e00ff */
[----:B--2---:R-:W-:Y:S02]  /*0950*/  IMAD.U32 R6, RZ, RZ, UR6 ;  /* 0x00000006ff067e24 */ /* 0x004fe4000f8e00ff */
[----:B------:R-:W-:Y:S02]  /*0960*/  IMAD.U32 R7, RZ, RZ, UR7 ;  /* 0x00000007ff077e24 */ /* 0x000fe4000f8e00ff */
[----:B----4-:R-:W-:Y:S02]  /*0970*/  IMAD.U32 R10, RZ, RZ, UR8 ;  /* 0x00000008ff0a7e24 */ /* 0x010fe4000f8e00ff */
[----:B------:R-:W-:-:S07]  /*0980*/  IMAD.U32 R11, RZ, RZ, UR9 ;  /* 0x00000009ff0b7e24 */ /* 0x000fce000f8e00ff */
[----:B------:R-:W-:-:S07]  /*0990*/  LEPC R20, `(.L_x_9) ;  /* 0x000000001014794e */ /* 0x000fce0000000000 */
[----:B-1-3--:R-:W-:Y:S05]  /*09a0*/  CALL.ABS.NOINC R14 ;  /* 0x000000000e007343 */ /* 0x00afea0003c00000 */
.L_x_9:
[----:B------:R-:W-:Y:S05]  /*09b0*/  WARPSYNC.ALL ;  /* 0x0000000000007948 */ /* 0x000fea0003800000 */
[----:B------:R-:W0:Y:S08]  /*09c0*/  S2UR UR5, SR_CgaCtaId ;  /* 0x00000000000579c3 */ /* 0x000e300000008800 */
[----:B------:R-:W-:Y:S06]  /*09d0*/  BAR.SYNC.DEFER_BLOCKING 0x0 ;  /* 0x0000000000007b1d */ /* 0x000fec0000010000 */
[----:B------:R-:W-:-:S02]  /*09e0*/  UMOV UR4, 0x400 ;  /* 0x0000040000047882 */ /* 0x000fc40000000000 */
[----:B0-----:R-:W-:-:S06]  /*09f0*/  ULEA UR4, UR5, UR4, 0x18 ;  /* 0x0000000405047291 */ /* 0x001fcc000f8ec0ff */
[----:B------:R-:W-:-:S05]  /*0a00*/  IMAD.U32 R3, RZ, RZ, UR4 ;  /* 0x00000004ff037e24 */ /* 0x000fca000f8e00ff */
[----:B------:R-:W0:Y:S02]  /*0a10*/  LDS.64 R4, [R3+0x8] ;  /* 0x0000080003047984 */ /* 0x000e240000000a00 */
[----:B0-----:R-:W-:-:S04]  /*0a20*/  ISETP.NE.U32.AND P0, PT, R4, RZ, PT ;  /* 0x000000ff0400720c */ /* 0x001fc80003f05070 */
[----:B------:R-:W-:-:S13]  /*0a30*/  ISETP.NE.AND.EX P0, PT, R5, RZ, PT, P0 ;  /* 0x000000ff0500720c */ /* 0x000fda0003f05300 */
[----:B------:R-:W-:Y:S05]  /*0a40*/  @!P0 BRA `(.L_x_12) ;  /* 0xfffffff800208947 */ /* 0x000fea000383ffff */
[----:B------:R-:W0:Y:S01]  /*0a50*/  LDC.64 R4, c[0x4][0x10] ;  /* 0x01000400ff047b82 */ /* 0x000e220000000a00 */
[----:B------:R-:W-:Y:S02]  /*0a60*/  R2UR UR4, R28 ;  /* 0x000000001c0472ca */ /* 0x000fe400000e0000 */
[----:B------:R-:W-:-:S13]  /*0a70*/  R2UR UR5, R29 ;  /* 0x000000001d0572ca */ /* 0x000fda00000e0000 */
[----:B0-----:R-:W2:Y:S01]  /*0a80*/  LDG.E.64 R8, desc[UR4][R4.64] ;  /* 0x0000000404087981 */ /* 0x001ea2000c1e1b00 */
[----:B------:R-:W-:Y:S01]  /*0a90*/  ISETP.NE.AND P0, PT, R18, RZ, PT ;  /* 0x000000ff1200720c */ /* 0x000fe20003f05270 */
[----:B------:R-:W-:-:S12]  /*0aa0*/  IMAD.SHL.U32 R7, R2, 0x4, RZ ;  /* 0x0000000402077824 */ /* 0x000fd800078e00ff */
[----:B------:R-:W-:-:S05]  /*0ab0*/  @!P0 IMAD.MOV.U32 R6, RZ, RZ, 0x7fffffff ;  /* 0x7fffffffff068424 */ /* 0x000fca00078e00ff */
[----:B------:R-:W-:Y:S01]  /*0ac0*/  @!P0 STS [R3], R6 ;  /* 0x0000000603008388 */ /* 0x000fe20000000800 */
[----:B------:R-:W-:Y:S06]  /*0ad0*/  BAR.SYNC.DEFER_BLOCKING 0x0 ;  /* 0x0000000000007b1d */ /* 0x000fec0000010000 */
[----:B------:R-:W0:Y:S02]  /*0ae0*/  LDS R0, [R3] ;  /* 0x0000000003007984 */ /* 0x000e240000000800 */
[----:B0-----:R-:W-:Y:S01]  /*0af0*/  ISETP.NE.AND P0, PT, R0, 0x7fffffff, PT ;  /* 0x7fffffff0000780c */ /* 0x001fe20003f05270 */
[----:B--2---:R-:W-:-:S12]  /*0b00*/  IMAD.WIDE.U32 R8, R7, 0x8, R8 ;  /* 0x0000000807087825 */ /* 0x004fd800078e0008 */
[----:B------:R-:W-:Y:S05]  /*0b10*/  @P0 BRA `(.L_x_13) ;  /* 0x0000000000b40947 */ /* 0x000fea0003800000 */
.L_x_19:
[----:B------:R-:W-:Y:S01]  /*0b20*/  ISETP.GT.U32.AND P0, PT, R18, 0x3, PT ;  /* 0x000000031200780c */ /* 0x000fe20003f04070 */
[----:B------:R-:W-:Y:S05]  /*0b30*/  YIELD ;  /* 0x0000000000007946 */ /* 0x000fea0003800000 */
[----:B------:R-:W-:Y:S07]  /*0b40*/  BSSY B0, `(.L_x_14) ;  /* 0x0000023000007945 */ /* 0x000fee0003800000 */
[----:B------:R-:W-:Y:S05]  /*0b50*/  @P0 BRA `(.L_x_15) ;  /* 0x0000000000840947 */ /* 0x000fea0003800000 */
[----:B------:R-:W-:-:S07]  /*0b60*/  IMAD.MOV.U32 R0, RZ, RZ, R18 ;  /* 0x000000ffff007224 */ /* 0x000fce00078e0012 */
.L_x_18:
[----:B------:R-:W-:Y:S05]  /*0b70*/  YIELD ;  /* 0x0000000000007946 */ /* 0x000fea0003800000 */
[----:B------:R-:W-:Y:S01]  /*0b80*/  R2UR UR4, R28 ;  /* 0x000000001c0472ca */ /* 0x000fe200000e0000 */
[----:B------:R-:W-:Y:S01]  /*0b90*/  IMAD.WIDE.U32 R4, R0, 0x8, R8 ;  /* 0x0000000800047825 */ /* 0x000fe200078e0008 */
[----:B------:R-:W-:-:S13]  /*0ba0*/  R2UR UR5, R29 ;  /* 0x000000001d0572ca */ /* 0x000fda00000e0000 */
[----:B------:R-:W2:Y:S01]  /*0bb0*/  LD.E.64 R4, desc[UR4][R4.64] ;  /* 0x0000000404047980 */ /* 0x000ea2000c101b00 */
[----:B------:R-:W-:Y:S01]  /*0bc0*/  BSSY.RECONVERGENT B1, `(.L_x_16) ;  /* 0x000000e000017945 */ /* 0x000fe20003800200 */
[----:B--2---:R-:W-:-:S04]  /*0bd0*/  ISETP.NE.U32.AND P0, PT, R4, RZ, PT ;  /* 0x000000ff0400720c */ /* 0x004fc80003f05070 */
[----:B------:R-:W-:-:S13]  /*0be0*/  ISETP.NE.AND.EX P0, PT, R5, RZ, PT, P0 ;  /* 0x000000ff0500720c */ /* 0x000fda0003f05300 */
[----:B0-----:R-:W-:Y:S05]  /*0bf0*/  @P0 BRA `(.L_x_17) ;  /* 0x0000000000280947 */ /* 0x001fea0003800000 */
[----:B------:R-:W0:Y:S01]  /*0c00*/  S2R R3, SR_LANEID ;  /* 0x0000000000037919 */ /* 0x000e220000000000 */
[----:B------:R-:W2:Y:S01]  /*0c10*/  S2UR UR5, SR_CgaCtaId ;  /* 0x00000000000579c3 */ /* 0x000ea20000008800 */
[----:B------:R-:W-:Y:S01]  /*0c20*/  VOTEU.ANY UR4, UPT, PT ;  /* 0x0000000000047886 */ /* 0x000fe200038e0100 */
[----:B------:R-:W-:Y:S01]  /*0c30*/  CREDUX.MIN.S32 UR6, R0 ;  /* 0x00000000000672cc */ /* 0x000fe20000008200 */
[----:B------:R-:W-:-:S06]  /*0c40*/  UFLO.U32 UR4, UR4 ;  /* 0x00000004000472bd */ /* 0x000fcc00080e0000 */
[----:B0-----:R-:W-:Y:S01]  /*0c50*/  ISETP.EQ.U32.AND P0, PT, R3, UR4, PT ;  /* 0x0000000403007c0c */ /* 0x001fe2000bf02070 */
[----:B------:R-:W-:-:S05]  /*0c60*/  UMOV UR4, 0x400 ;  /* 0x0000040000047882 */ /* 0x000fca0000000000 */
[----:B------:R-:W-:Y:S01]  /*0c70*/  IMAD.U32 R3, RZ, RZ, UR6 ;  /* 0x00000006ff037e24 */ /* 0x000fe2000f8e00ff */
[----:B--2---:R-:W-:-:S09]  /*0c80*/  ULEA UR4, UR5, UR4, 0x18 ;  /* 0x0000000405047291 */ /* 0x004fd2000f8ec0ff */
[----:B------:R0:W-:Y:S03]  /*0c90*/  @P0 ATOMS.MIN.S32 RZ, [UR4], R3 ;  /* 0x00000003ffff098c */ /* 0x0001e60008800204 */
.L_x_17:
[----:B------:R-:W-:Y:S05]  /*0ca0*/  BSYNC.RECONVERGENT B1 ;  /* 0x0000000000017941 */ /* 0x000fea0003800200 */
.L_x_16:
        /* <DEDUP_REMOVED lines=10> */
[----:B------:R-:W-:-:S13]  /*0d50*/  ISETP.GE.U32.AND P0, PT, R0, 0x4, PT ;  /* 0x000000040000780c */ /* 0x000fda0003f06070 */
[----:B------:R-:W-:Y:S05]  /*0d60*/  @!P0 BRA `(.L_x_18) ;  /* 0xfffffffc00808947 */ /* 0x000fea000383ffff */
.L_x_15:
[----:B------:R-:W-:Y:S05]  /*0d70*/  BSYNC B0 ;  /* 0x0000000000007941 */ /* 0x000fea0003800000 */
.L_x_14:
[----:B------:R-:W2:Y:S01]  /*0d80*/  S2UR UR5, SR_CgaCtaId ;  /* 0x00000000000579c3 */ /* 0x000ea20000008800 */
[----:B------:R-:W-:Y:S02]  /*0d90*/  UMOV UR4, 0x400 ;  /* 0x0000040000047882 */ /* 0x000fe40000000000 */
[----:B--2---:R-:W-:-:S06]  /*0da0*/  ULEA UR4, UR5, UR4, 0x18 ;  /* 0x0000000405047291 */ /* 0x004fcc000f8ec0ff */
[----:B0-----:R-:W-:-:S05]  /*0db0*/  IMAD.U32 R3, RZ, RZ, UR4 ;  /* 0x00000004ff037e24 */ /* 0x001fca000f8e00ff */
[----:B------:R-:W0:Y:S02]  /*0dc0*/  LDS R0, [R3] ;  /* 0x0000000003007984 */ /* 0x000e240000000800 */
[----:B0-----:R-:W-:-:S13]  /*0dd0*/  ISETP.NE.AND P0, PT, R0, 0x7fffffff, PT ;  /* 0x7fffffff0000780c */ /* 0x001fda0003f05270 */
[----:B------:R-:W-:Y:S05]  /*0de0*/  @!P0 BRA `(.L_x_19) ;  /* 0xfffffffc004c8947 */ /* 0x000fea000383ffff */
.L_x_13:
[----:B------:R-:W-:Y:S05]  /*0df0*/  WARPSYNC.ALL ;  /* 0x0000000000007948 */ /* 0x000fea0003800000 */
[----:B------:R-:W-:Y:S01]  /*0e00*/  BAR.SYNC.DEFER_BLOCKING 0x0 ;  /* 0x0000000000007b1d */ /* 0x000fe20000010000 */
[----:B------:R-:W-:-:S05]  /*0e10*/  ISETP.NE.AND P0, PT, R18, RZ, PT ;  /* 0x000000ff1200720c */ /* 0x000fca0003f05270 */
[----:B------:R-:W0:Y:S08]  /*0e20*/  LDS R3, [R3] ;  /* 0x0000000003037984 */ /* 0x000e300000000800 */
[----:B------:R-:W-:Y:S05]  /*0e30*/  @P0 BRA `(.L_x_20) ;  /* 0x0000000c00f40947 */ /* 0x000fea0003800000 */
[----:B0-----:R-:W-:Y:S01]  /*0e40*/  IMAD.WIDE R8, R3, 0x8, R8 ;  /* 0x0000000803087825 */ /* 0x001fe200078e0208 */
[----:B------:R-:W-:-:S03]  /*0e50*/  CS2R R4, SRZ ;  /* 0x0000000000047805 */ /* 0x000fc6000001ff00 */
[----:B------:R-:W-:Y:S02]  /*0e60*/  IMAD.MOV.U32 R6, RZ, RZ, 0x1 ;  /* 0x00000001ff067424 */ /* 0x000fe400078e00ff */
[----:B------:R-:W-:-:S05]  /*0e70*/  IMAD.MOV.U32 R7, RZ, RZ, 0x0 ;  /* 0x00000000ff077424 */ /* 0x000fca00078e00ff */
[----:B------:R0:W5:Y:S01]  /*0e80*/  ATOM.E.CAS.64.STRONG.GPU P0, R10, [R8], R4, R6 ;  /* 0x00000004080a738b */ /* 0x000162000010e506 */
[----:B------:R-:W-:Y:S04]  /*0e90*/  BSSY.RECONVERGENT B0, `(.L_x_21) ;  /* 0x0000008000007945 */ /* 0x000fe80003800200 */
[----:B0-----:R-:W-:Y:S05]  /*0ea0*/  @P0 BRA `(.L_x_22) ;  /* 0x0000000000180947 */ /* 0x001fea0003800000 */
[----:B-----5:R-:W2:Y:S02]  /*0eb0*/  LD.E.64 R10, [R8] ;  /* 0x00000000080a7980 */ /* 0x020ea40000100b00 */
[----:B--2---:R-:W-:-:S04]  /*0ec0*/  ISETP.EQ.U32.AND P0, PT, R10, RZ, PT ;  /* 0x000000ff0a00720c */ /* 0x004fc80003f02070 */
[----:B------:R-:W-:-:S04]  /*0ed0*/  ISETP.NE.U32.OR.EX P0, PT, R11, RZ, !PT, !P0 ;  /* 0x000000ff0b00720c */ /* 0x000fc80007f05580 */
[----:B------:R-:W-:Y:S02]  /*0ee0*/  SEL R4, R10, 0x1, P0 ;  /* 0x000000010a047807 */ /* 0x000fe40000000000 */
[----:B------:R-:W-:-:S05]  /*0ef0*/  SEL R5, R11, RZ, P0 ;  /* 0x000000ff0b057207 */ /* 0x000fca0000000000 */
[----:B------:R0:W-:Y:S02]  /*0f00*/  ST.E.64 [R8], R4 ;  /* 0x0000000008007385 */ /* 0x0001e40000100b04 */
.L_x_22:
[----:B------:R-:W-:Y:S05]  /*0f10*/  BSYNC.RECONVERGENT B0 ;  /* 0x0000000000007941 */ /* 0x000fea0003800200 */
.L_x_21:
[----:B-----5:R-:W-:-:S04]  /*0f20*/  ISETP.NE.U32.AND P0, PT, R10, RZ, PT ;  /* 0x000000ff0a00720c */ /* 0x020fc80003f05070 */
[----:B------:R-:W-:-:S13]  /*0f30*/  ISETP.NE.AND.EX P0, PT, R11, RZ, PT, P0 ;  /* 0x000000ff0b00720c */ /* 0x000fda0003f05300 */
[----:B------:R-:W-:Y:S05]  /*0f40*/  @!P0 BRA `(.L_x_20) ;  /* 0x0000000c00b08947 */ /* 0x000fea0003800000 */
[----:B------:R-:W-:Y:S01]  /*0f50*/  MOV R14, 0x8 ;  /* 0x00000008000e7802 */ /* 0x000fe20000000f00 */
[----:B------:R-:W2:Y:S01]  /*0f60*/  LDCU.64 UR4, c[0x4][0x28] ;  /* 0x01000500ff0477ac */ /* 0x000ea20008000a00 */
[----:B0-----:R-:W-:Y:S02]  /*0f70*/  IMAD.MOV.U32 R8, RZ, RZ, 0x2d ;  /* 0x0000002dff087424 */ /* 0x001fe400078e00ff */
[----:B------:R-:W-:Y:S01]  /*0f80*/  IMAD.MOV.U32 R12, RZ, RZ, 0x1 ;  /* 0x00000001ff0c7424 */ /* 0x000fe200078e00ff */
[----:B------:R-:W0:Y:S01]  /*0f90*/  LDCU.64 UR8, c[0x4][0x30] ;  /* 0x01000600ff0877ac */ /* 0x000e220008000a00 */
[----:B------:R-:W3:Y:S01]  /*0fa0*/  LDC.64 R14, c[0x4][R14] ;  /* 0x010000000e0e7b82 */ /* 0x000ee20000000a00 */
[----:B------:R-:W-:Y:S01]  /*0fb0*/  IMAD.MOV.U32 R13, RZ, RZ, RZ ;  /* 0x000000ffff0d7224 */ /* 0x000fe200078e00ff */
[----:B------:R-:W4:Y:S01]  /*0fc0*/  LDCU.64 UR6, c[0x4][0x18] ;  /* 0x01000300ff0677ac */ /* 0x000f220008000a00 */
[----:B--2---:R-:W-:Y:S02]  /*0fd0*/  IMAD.U32 R4, RZ, RZ, UR4 ;  /* 0x00000004ff047e24 */ /* 0x004fe4000f8e00ff */
[----:B------:R-:W-:-:S02]  /*0fe0*/  IMAD.U32 R5, RZ, RZ, UR5 ;  /* 0x00000005ff057e24 */ /* 0x000fc4000f8e00ff */
[----:B0-----:R-:W-:Y:S02]  /*0ff0*/  IMAD.U32 R6, RZ, RZ, UR8 ;  /* 0x00000008ff067e24 */ /* 0x001fe4000f8e00ff */
[----:B------:R-:W-:Y:S02]  /*1000*/  IMAD.U32 R7, RZ, RZ, UR9 ;  /* 0x00000009ff077e24 */ /* 0x000fe4000f8e00ff */
[----:B----4-:R-:W-:Y:S02]  /*1010*/  IMAD.U32 R10, RZ, RZ, UR6 ;  /* 0x00000006ff0a7e24 */ /* 0x010fe4000f8e00ff */
[----:B------:R-:W-:-:S07]  /*1020*/  IMAD.U32 R11, RZ, RZ, UR7 ;  /* 0x00000007ff0b7e24 */ /* 0x000fce000f8e00ff */
[----:B------:R-:W-:-:S07]  /*1030*/  LEPC R20, `(.L_x_23) ;  /* 0x000000001014794e */ /* 0x000fce0000000000 */
[----:B-1-3--:R-:W-:Y:S05]  /*1040*/  CALL.ABS.NOINC R14 ;  /* 0x000000000e007343 */ /* 0x00afea0003c00000 */
.L_x_23:
[----:B------:R-:W-:Y:S05]  /*1050*/  BRA `(.L_x_20) ;  /* 0x0000000c006c7947 */ /* 0x000fea0003800000 */
.L_x_4:
[----:B------:R-:W0:Y:S01]  /*1060*/  LDC.64 R8, c[0x4][0x10] ;  /* 0x01000400ff087b82 */ /* 0x000e220000000a00 */
[----:B--2---:R-:W-:Y:S02]  /*1070*/  R2UR UR4, R28 ;  /* 0x000000001c0472ca */ /* 0x004fe400000e0000 */
[----:B------:R-:W-:-:S13]  /*1080*/  R2UR UR5, R29 ;  /* 0x000000001d0572ca */ /* 0x000fda00000e0000 */
[----:B0-----:R-:W2:Y:S01]  /*1090*/  LDG.E.64 R8, desc[UR4][R8.64] ;  /* 0x0000000408087981 */ /* 0x001ea2000c1e1b00 */
[----:B------:R-:W-:Y:S01]  /*10a0*/  ISETP.NE.AND P0, PT, R18, RZ, PT ;  /* 0x000000ff1200720c */ /* 0x000fe20003f05270 */
[----:B------:R-:W-:Y:S05]  /*10b0*/  WARPSYNC.ALL ;  /* 0x0000000000007948 */ /* 0x000fea0003800000 */
[----:B------:R-:W0:Y:S01]  /*10c0*/  S2R R3, SR_CgaCtaId ;  /* 0x0000000000037919 */ /* 0x000e220000008800 */
[----:B------:R-:W-:-:S04]  /*10d0*/  MOV R0, 0x400 ;  /* 0x0000040000007802 */ /* 0x000fc80000000f00 */
[----:B0-----:R-:W-:Y:S02]  /*10e0*/  LEA R4, R3, R0, 0x18 ;  /* 0x0000000003047211 */ /* 0x001fe400078ec0ff */
[----:B------:R-:W-:-:S05]  /*10f0*/  @!P0 IMAD.MOV.U32 R3, RZ, RZ, 0x7fffffff ;  /* 0x7fffffffff038424 */ /* 0x000fca00078e00ff */
[----:B------:R-:W-:Y:S01]  /*1100*/  @!P0 STS [R4], R3 ;  /* 0x0000000304008388 */ /* 0x000fe20000000800 */
[----:B------:R-:W-:Y:S06]  /*1110*/  BAR.SYNC.DEFER_BLOCKING 0x0 ;  /* 0x0000000000007b1d */ /* 0x000fec0000010000 */
[----:B------:R-:W0:Y:S02]  /*1120*/  LDS R0, [R4] ;  /* 0x0000000004007984 */ /* 0x000e240000000800 */
[----:B0-----:R-:W-:Y:S01]  /*1130*/  ISETP.NE.AND P0, PT, R0, 0x7fffffff, PT ;  /* 0x7fffffff0000780c */ /* 0x001fe20003f05270 */
[----:B--2---:R-:W-:-:S12]  /*1140*/  IMAD.WIDE R8, R25, 0x8, R8 ;  /* 0x0000000819087825 */ /* 0x004fd800078e0208 */
[----:B------:R-:W-:Y:S05]  /*1150*/  @P0 BRA `(.L_x_24) ;  /* 0x0000000000b40947 */ /* 0x000fea0003800000 */
.L_x_30:
[----:B------:R-:W-:Y:S01]  /*1160*/  ISETP.GT.U32.AND P0, PT, R18, 0x3, PT ;  /* 0x000000031200780c */ /* 0x000fe20003f04070 */
[----:B------:R-:W-:Y:S05]  /*1170*/  YIELD ;  /* 0x0000000000007946 */ /* 0x000fea0003800000 */
[----:B------:R-:W-:Y:S07]  /*1180*/  BSSY B0, `(.L_x_25) ;  /* 0x0000023000007945 */ /* 0x000fee0003800000 */
[----:B0-----:R-:W-:Y:S05]  /*1190*/  @P0 BRA `(.L_x_26) ;  /* 0x0000000000840947 */ /* 0x001fea0003800000 */
[----:B------:R-:W-:-:S07]  /*11a0*/  IMAD.MOV.U32 R0, RZ, RZ, R18 ;  /* 0x000000ffff007224 */ /* 0x000fce00078e0012 */
.L_x_29:
        /* <DEDUP_REMOVED lines=19> */
.L_x_28:
[----:B------:R-:W-:Y:S05]  /*12e0*/  BSYNC.RECONVERGENT B1 ;  /* 0x0000000000017941 */ /* 0x000fea0003800200 */
.L_x_27:
        /* <DEDUP_REMOVED lines=12> */
.L_x_26:
[----:B------:R-:W-:Y:S05]  /*13b0*/  BSYNC B0 ;  /* 0x0000000000007941 */ /* 0x000fea0003800000 */
.L_x_25:
[----:B------:R-:W2:Y:S01]  /*13c0*/  S2UR UR5, SR_CgaCtaId ;  /* 0x00000000000579c3 */ /* 0x000ea20000008800 */
[----:B------:R-:W-:Y:S02]  /*13d0*/  UMOV UR4, 0x400 ;  /* 0x0000040000047882 */ /* 0x000fe40000000000 */
[----:B--2---:R-:W-:-:S06]  /*13e0*/  ULEA UR4, UR5, UR4, 0x18 ;  /* 0x0000000405047291 */ /* 0x004fcc000f8ec0ff */
[----:B------:R-:W-:-:S05]  /*13f0*/  IMAD.U32 R4, RZ, RZ, UR4 ;  /* 0x00000004ff047e24 */ /* 0x000fca000f8e00ff */
[----:B------:R-:W2:Y:S02]  /*1400*/  LDS R0, [R4] ;  /* 0x0000000004007984 */ /* 0x000ea40000000800 */
[----:B--2---:R-:W-:-:S13]  /*1410*/  ISETP.NE.AND P0, PT, R0, 0x7fffffff, PT ;  /* 0x7fffffff0000780c */ /* 0x004fda0003f05270 */
[----:B------:R-:W-:Y:S05]  /*1420*/  @!P0 BRA `(.L_x_30) ;  /* 0xfffffffc004c8947 */ /* 0x000fea000383ffff */
.L_x_24:
[----:B------:R-:W-:Y:S05]  /*1430*/  WARPSYNC.ALL ;  /* 0x0000000000007948 */ /* 0x000fea0003800000 */
[----:B------:R-:W-:Y:S01]  /*1440*/  BAR.SYNC.DEFER_BLOCKING 0x0 ;  /* 0x0000000000007b1d */ /* 0x000fe20000010000 */
[----:B------:R-:W-:-:S05]  /*1450*/  ISETP.NE.AND P0, PT, R18, RZ, PT ;  /* 0x000000ff1200720c */ /* 0x000fca0003f05270 */
[----:B------:R-:W-:Y:S01]  /*1460*/  BSSY.RECONVERGENT B6, `(.L_x_31) ;  /* 0x0000024000067945 */ /* 0x000fe20003800200 */
[----:B0-----:R0:W2:Y:S07]  /*1470*/  LDS R3, [R4] ;  /* 0x0000000004037984 */ /* 0x0010ae0000000800 */
[----:B------:R-:W-:Y:S05]  /*1480*/  @P0 BRA `(.L_x_32) ;  /* 0x0000000000840947 */ /* 0x000fea0003800000 */
[----:B--2---:R-:W-:Y:S01]  /*1490*/  IMAD.WIDE R8, R3, 0x8, R8 ;  /* 0x0000000803087825 */ /* 0x004fe200078e0208 */
[----:B0-----:R-:W-:-:S03]  /*14a0*/  CS2R R4, SRZ ;  /* 0x0000000000047805 */ /* 0x001fc6000001ff00 */
        /* <DEDUP_REMOVED lines=11> */
.L_x_34:
[----:B------:R-:W-:Y:S05]  /*1560*/  BSYNC.RECONVERGENT B0 ;  /* 0x0000000000007941 */ /* 0x000fea0003800200 */
.L_x_33:
        /* <DEDUP_REMOVED lines=19> */
.L_x_32:
[----:B------:R-:W-:Y:S05]  /*16a0*/  BSYNC.RECONVERGENT B6 ;  /* 0x0000000000067941 */ /* 0x000fea0003800200 */
.L_x_31:
[----:B------:R-:W-:Y:S01]  /*16b0*/  ISETP.NE.AND P0, PT, R18, RZ, PT ;  /* 0x000000ff1200720c */ /* 0x000fe20003f05270 */
[----:B-----5:R-:W3:Y:S01]  /*16c0*/  LDC.64 R10, c[0x4][0x10] ;  /* 0x01000400ff0a7b82 */ /* 0x020ee20000000a00 */
[----:B------:R-:W-:Y:S05]  /*16d0*/  YIELD ;  /* 0x0000000000007946 */ /* 0x000fea0003800000 */
[----:B------:R-:W-:Y:S02]  /*16e0*/  R2UR UR4, R28 ;  /* 0x000000001c0472ca */ /* 0x000fe400000e0000 */
[----:B------:R-:W-:-:S04]  /*16f0*/  R2UR UR5, R29 ;  /* 0x000000001d0572ca */ /* 0x000fc800000e0000 */
[----:B--2---:R-:W2:Y:S01]  /*1700*/  @!P0 S2R R3, SR_CgaCtaId ;  /* 0x0000000000038919 */ /* 0x004ea20000008800 */
[----:B------:R-:W-:Y:S01]  /*1710*/  @!P0 MOV R0, 0x400 ;  /* 0x0000040000008802 */ /* 0x000fe20000000f00 */
[----:B0-----:R-:W-:-:S07]  /*1720*/  @!P0 IMAD.MOV.U32 R5, RZ, RZ, 0x7fffffff ;  /* 0x7fffffffff058424 */ /* 0x001fce00078e00ff */
[----:B---3--:R-:W5:Y:S01]  /*1730*/  LDG.E.64 R10, desc[UR4][R10.64] ;  /* 0x000000040a0a7981 */ /* 0x008f62000c1e1b00 */
[----:B------:R-:W-:Y:S05]  /*1740*/  WARPSYNC.ALL ;  /* 0x0000000000007948 */ /* 0x000fea0003800000 */
[----:B--2---:R-:W-:-:S05]  /*1750*/  @!P0 LEA R0, R3, R0, 0x18 ;  /* 0x0000000003008211 */ /* 0x004fca00078ec0ff */
[----:B------:R0:W-:Y:S04]  /*1760*/  @!P0 STS [R0+0x4], R5 ;  /* 0x0000040500008388 */ /* 0x0001e80000000800 */
[----:B------:R0:W-:Y:S01]  /*1770*/  @!P0 STS.64 [R0+0x8], RZ ;  /* 0x000008ff00008388 */ /* 0x0001e20000000a00 */
[----:B------:R-:W-:Y:S01]  /*1780*/  BAR.SYNC.DEFER_BLOCKING 0x0 ;  /* 0x0000000000007b1d */ /* 0x000fe20000010000 */
[----:B------:R-:W-:-:S13]  /*1790*/  ISETP.GE.AND P0, PT, R18, R25, PT ;  /* 0x000000191200720c */ /* 0x000fda0003f06270 */
[----:B0-----:R-:W-:Y:S05]  /*17a0*/  @P0 BRA `(.L_x_35) ;  /* 0x0000000000880947 */ /* 0x001fea0003800000 */
[----:B------:R-:W-:-:S07]  /*17b0*/  IMAD.MOV.U32 R0, RZ, RZ, R18 ;  /* 0x000000ffff007224 */ /* 0x000fce00078e0012 */
.L_x_38:
[----:B------:R-:W-:Y:S05]  /*17c0*/  YIELD ;  /* 0x0000000000007946 */ /* 0x000fea0003800000 */
[----:B------:R-:W-:Y:S01]  /*17d0*/  R2UR UR4, R28 ;  /* 0x000000001c0472ca */ /* 0x000fe200000e0000 */
[----:B-----5:R-:W-:Y:S01]  /*17e0*/  IMAD.WIDE R4, R0, 0x8, R10 ;  /* 0x0000000800047825 */ /* 0x020fe200078e020a */
        /* <DEDUP_REMOVED lines=11> */
[----:B------:R-:W-:Y:S02]  /*18a0*/  UMOV UR5, 0x400 ;  /* 0x0000040000057882 */ /* 0x000fe40000000000 */
[----:B------:R-:W-:-:S04]  /*18b0*/  UIADD3 UR5, UPT, UPT, UR5, 0x4, URZ ;  /* 0x0000000405057890 */ /* 0x000fc8000fffe0ff */
[----:B--2---:R-:W-:Y:S01]  /*18c0*/  ULEA UR5, UR6, UR5, 0x18 ;  /* 0x0000000506057291 */ /* 0x004fe2000f8ec0ff */
[----:B0-----:R-:W-:-:S04]  /*18d0*/  ISETP.EQ.U32.AND P0, PT, R3, UR4, PT ;  /* 0x0000000403007c0c */ /* 0x001fc8000bf02070 */
[----:B------:R-:W-:-:S09]  /*18e0*/  IMAD.U32 R3, RZ, RZ, UR7 ;  /* 0x00000007ff037e24 */ /* 0x000fd2000f8e00ff */
[----:B------:R0:W-:Y:S02]  /*18f0*/  @P0 ATOMS.MIN.S32 RZ, [UR5], R3 ;  /* 0x00000003ffff098c */ /* 0x0001e40008800205 */
.L_x_37:
[----:B------:R-:W-:Y:S05]  /*1900*/  BSYNC.RECONVERGENT B0 ;  /* 0x0000000000007941 */ /* 0x000fea0003800200 */
.L_x_36:
        /* <DEDUP_REMOVED lines=12> */
.L_x_35:
        /* <DEDUP_REMOVED lines=13> */
[----:B0----5:R-:W-:-:S12]  /*1aa0*/  IMAD.WIDE R4, R5, 0x8, R10 ;  /* 0x0000000805047825 */ /* 0x021fd800078e020a */
        /* <DEDUP_REMOVED lines=24> */
.L_x_41:
[----:B------:R-:W-:Y:S05]  /*1c30*/  BSYNC.RECONVERGENT B0 ;  /* 0x0000000000007941 */ /* 0x000fea0003800200 */
.L_x_40:
        /* <DEDUP_REMOVED lines=20> */
.L_x_39:
[----:B------:R-:W-:Y:S05]  /*1d80*/  WARPSYNC.ALL ;  /* 0x0000000000007948 */ /* 0x000fea0003800000 */
[----:B------:R-:W0:Y:S08]  /*1d90*/  S2UR UR5, SR_CgaCtaId ;  /* 0x00000000000579c3 */ /* 0x000e300000008800 */
[----:B------:R-:W-:Y:S06]  /*1da0*/  BAR.SYNC.DEFER_BLOCKING 0x0 ;  /* 0x0000000000007b1d */ /* 0x000fec0000010000 */
[----:B------:R-:W-:-:S02]  /*1db0*/  UMOV UR4, 0x400 ;  /* 0x0000040000047882 */ /* 0x000fc40000000000 */
[----:B0-----:R-:W-:-:S09]  /*1dc0*/  ULEA UR4, UR5, UR4, 0x18 ;  /* 0x0000000405047291 */ /* 0x001fd2000f8ec0ff */
[----:B------:R-:W0:Y:S02]  /*1dd0*/  LDS.64 R4, [UR4+0x8] ;  /* 0x00000804ff047984 */ /* 0x000e240008000a00 */
[----:B0-----:R-:W-:-:S04]  /*1de0*/  ISETP.NE.U32.AND P0, PT, R4, RZ, PT ;  /* 0x000000ff0400720c */ /* 0x001fc80003f05070 */
[----:B------:R-:W-:-:S13]  /*1df0*/  ISETP.NE.AND.EX P0, PT, R5, RZ, PT, P0 ;  /* 0x000000ff0500720c */ /* 0x000fda0003f05300 */
[----:B------:R-:W-:Y:S05]  /*1e00*/  @!P0 BRA `(.L_x_31) ;  /* 0xfffffff800288947 */ /* 0x000fea000383ffff */
.L_x_20:
[----:B------:R-:W-:Y:S05]  /*1e10*/  BSYNC.RECONVERGENT B7 ;  /* 0x0000000000077941 */ /* 0x000fea0003800200 */
.L_x_3:
[----:B------:R-:W-:-:S13]  /*1e20*/  ISETP.NE.AND P0, PT, R27, RZ, PT ;  /* 0x000000ff1b00720c */ /* 0x000fda0003f05270 */
[----:B------:R-:W-:Y:S05]  /*1e30*/  @P0 BRA `(.L_x_42) ;  /* 0xffffffe000f80947 */ /* 0x000fea000383ffff */
[----:B------:R-:W-:Y:S05]  /*1e40*/  BSYNC B8 ;  /* 0x0000000000087941 */ /* 0x000fea0003800000 */
.L_x_2:
[----:B------:R-:W-:Y:S02]  /*1e50*/  ISETP.NE.AND P0, PT, R18, RZ, PT ;  /* 0x000000ff1200720c */ /* 0x000fe40003f05270 */
[----:B0-----:R-:W-:-:S11]  /*1e60*/  CS2R R8, SR_GLOBALTIMERLO ;  /* 0x0000000000087805 */ /* 0x001fd60000015200 */
[----:B------:R-:W-:Y:S05]  /*1e70*/  @P0 EXIT ;  /* 0x000000000000094d */ /* 0x000fea0003800000 */
[----:B------:R-:W0:Y:S01]  /*1e80*/  MUFU.RCP64H R5, 1.00000000000000000000e+09 ;  /* 0x41cdcd6500057908 */ /* 0x000e220000001800 */
[----:B-----5:R-:W-:Y:S01]  /*1e90*/  IMAD.MOV.U32 R10, RZ, RZ, 0x0 ;  /* 0x00000000ff0a7424 */ /* 0x020fe200078e00ff */
[----:B------:R-:W-:Y:S01]  /*1ea0*/  IADD3 R22, P0, PT, R8, -R22, RZ ;  /* 0x8000001608167210 */ /* 0x000fe20007f1e0ff */
[----:B------:R-:W-:Y:S01]  /*1eb0*/  IMAD.MOV.U32 R11, RZ, RZ, 0x41cdcd65 ;  /* 0x41cdcd65ff0b7424 */ /* 0x000fe200078e00ff */
[----:B------:R-:W-:Y:S01]  /*1ec0*/  BSSY.RECONVERGENT B0, `(.L_x_43) ;  /* 0x0000016000007945 */ /* 0x000fe20003800200 */
[----:B------:R-:W-:Y:S02]  /*1ed0*/  IMAD.MOV.U32 R4, RZ, RZ, 0x1 ;  /* 0x00000001ff047424 */ /* 0x000fe400078e00ff */
[----:B-1----:R-:W-:-:S06]  /*1ee0*/  IMAD.X R23, R9, 0x1, ~R19, P0 ;  /* 0x0000000109177824 */ /* 0x002fcc00000e0e13 */
[----:B------:R-:W1:Y:S01]  /*1ef0*/  I2F.F64.S64 R22, R22 ;  /* 0x0000001600167312 */ /* 0x000e620000301c00 */
[----:B0-----:R-:W-:-:S08]  /*1f00*/  DFMA R6, R4, -R10, 1 ;  /* 0x3ff000000406742b */ /* 0x001fd0000000080a */
[----:B------:R-:W-:Y:S01]  /*1f10*/  DFMA R6, R6, R6, R6 ;  /* 0x000000060606722b */ /* 0x000fe20000000006 */
[----:B-1----:R-:W-:-:S07]  /*1f20*/  FSETP.GEU.AND P1, PT, |R23|, 6.5827683646048100446e-37, PT ;  /* 0x036000001700780b */ /* 0x002fce0003f2e200 */
[----:B------:R-:W-:-:S08]  /*1f30*/  DFMA R6, R4, R6, R4 ;  /* 0x000000060406722b */ /* 0x000fd00000000004 */
[----:B------:R-:W-:-:S08]  /*1f40*/  DFMA R4, R6, -R10, 1 ;  /* 0x3ff000000604742b */ /* 0x000fd0000000080a */
[----:B------:R-:W-:-:S08]  /*1f50*/  DFMA R4, R6, R4, R6 ;  /* 0x000000040604722b */ /* 0x000fd00000000006 */
[----:B------:R-:W-:-:S08]  /*1f60*/  DMUL R6, R22, R4 ;  /* 0x0000000416067228 */ /* 0x000fd00000000000 */
[----:B------:R-:W-:-:S08]  /*1f70*/  DFMA R8, R6, -1.00000000000000000000e+09, R22 ;  /* 0xc1cdcd650608782b */ /* 0x000fd00000000016 */
[----:B------:R-:W-:Y:S01]  /*1f80*/  DFMA R4, R4, R8, R6 ;  /* 0x000000080404722b */ /* 0x000fe20000000006 */
[----:B------:R-:W-:-:S09]  /*1f90*/  IMAD.MOV.U32 R6, RZ, RZ, RZ ;  /* 0x000000ffff067224 */ /* 0x000fd200078e00ff */
[----:B------:R-:W-:-:S05]  /*1fa0*/  FFMA R0, RZ, 25.725290298461914062, R5 ;  /* 0x41cdcd65ff007823 */ /* 0x000fca0000000005 */
[----:B------:R-:W-:-:S13]  /*1fb0*/  FSETP.GT.AND P0, PT, |R0|, 1.469367938527859385e-39, PT ;  /* 0x001000000000780b */ /* 0x000fda0003f04200 */
[----:B------:R-:W-:Y:S05]  /*1fc0*/  @P0 BRA P1, `(.L_x_44) ;  /* 0x0000000000140947 */ /* 0x000fea0000800000 */
[----:B------:R-:W-:Y:S01]  /*1fd0*/  IMAD.MOV.U32 R4, RZ, RZ, R22 ;  /* 0x000000ffff047224 */ /* 0x000fe200078e0016 */
[----:B------:R-:W-:Y:S01]  /*1fe0*/  MOV R20, 0x2020 ;  /* 0x0000202000147802 */ /* 0x000fe20000000f00 */
[----:B------:R-:W-:Y:S02]  /*1ff0*/  IMAD.MOV.U32 R5, RZ, RZ, R23 ;  /* 0x000000ffff057224 */ /* 0x000fe400078e0017 */
[----:B------:R-:W-:-:S07]  /*2000*/  IMAD.MOV.U32 R7, RZ, RZ, 0x41cdcd65 ;  /* 0x41cdcd65ff077424 */ /* 0x000fce00078e00ff */
[----:B------:R-:W-:Y:S05]  /*2010*/  CALL.REL.NOINC `($__internal_0_$__cuda_sm20_div_rn_f64_full) ;  /* 0x0000000000987944 */ /* 0x000fea0003c00000 */
.L_x_44:
[----:B------:R-:W-:Y:S05]  /*2020*/  BSYNC.RECONVERGENT B0 ;  /* 0x0000000000007941 */ /* 0x000fea0003800200 */
.L_x_43:
[----:B------:R-:W0:Y:S01]  /*2030*/  MUFU.RCP64H R9, 1000 ;  /* 0x408f400000097908 */ /* 0x000e220000001800 */
[----:B------:R-:W-:Y:S01]  /*2040*/  IMAD.MOV.U32 R12, RZ, RZ, 0x0 ;  /* 0x00000000ff0c7424 */ /* 0x000fe200078e00ff */
[----:B------:R-:W-:Y:S01]  /*2050*/  BSSY.RECONVERGENT B0, `(.L_x_45) ;  /* 0x0000015000007945 */ /* 0x000fe20003800200 */
[----:B------:R-:W-:Y:S02]  /*2060*/  IMAD.MOV.U32 R13, RZ, RZ, 0x408f4000 ;  /* 0x408f4000ff0d7424 */ /* 0x000fe400078e00ff */
[----:B------:R-:W-:-:S06]  /*2070*/  IMAD.MOV.U32 R8, RZ, RZ, 0x1 ;  /* 0x00000001ff087424 */ /* 0x000fcc00078e00ff */
[----:B0-----:R-:W-:-:S08]  /*2080*/  DFMA R10, R8, -R12, 1 ;  /* 0x3ff00000080a742b */ /* 0x001fd0000000080c */
[----:B------:R-:W-:-:S08]  /*2090*/  DFMA R10, R10, R10, R10 ;  /* 0x0000000a0a0a722b */ /* 0x000fd0000000000a */
[----:B------:R-:W-:-:S08]  /*20a0*/  DFMA R10, R8, R10, R8 ;  /* 0x0000000a080a722b */ /* 0x000fd00000000008 */
[----:B------:R-:W-:Y:S02]  /*20b0*/  DFMA R8, R10, -R12, 1 ;  /* 0x3ff000000a08742b */ /* 0x000fe4000000080c */
[----:B------:R-:W-:-:S06]  /*20c0*/  DMUL R12, R4, 0.5 ;  /* 0x3fe00000040c7828 */ /* 0x000fcc0000000000 */
[----:B------:R-:W-:-:S04]  /*20d0*/  DFMA R8, R10, R8, R10 ;  /* 0x000000080a08722b */ /* 0x000fc8000000000a */
[----:B------:R-:W-:-:S04]  /*20e0*/  FSETP.GEU.AND P1, PT, |R13|, 6.5827683646048100446e-37, PT ;  /* 0x036000000d00780b */ /* 0x000fc80003f2e200 */
[----:B------:R-:W-:-:S08]  /*20f0*/  DMUL R4, R12, R8 ;  /* 0x000000080c047228 */ /* 0x000fd00000000000 */
[----:B------:R-:W-:-:S08]  /*2100*/  DFMA R10, R4, -1000, R12 ;  /* 0xc08f4000040a782b */ /* 0x000fd0000000000c */
[----:B------:R-:W-:-:S10]  /*2110*/  DFMA R4, R8, R10, R4 ;  /* 0x0000000a0804722b */ /* 0x000fd40000000004 */
[----:B------:R-:W-:-:S05]  /*2120*/  FFMA R0, RZ, 4.4765625, R5 ;  /* 0x408f4000ff007823 */ /* 0x000fca0000000005 */
[----:B------:R-:W-:-:S13]  /*2130*/  FSETP.GT.AND P0, PT, |R0|, 1.469367938527859385e-39, PT ;  /* 0x001000000000780b */ /* 0x000fda0003f04200 */
[----:B------:R-:W-:Y:S05]  /*2140*/  @P0 BRA P1, `(.L_x_46) ;  /* 0x0000000000140947 */ /* 0x000fea0000800000 */
[----:B------:R-:W-:Y:S01]  /*2150*/  IMAD.MOV.U32 R4, RZ, RZ, R12 ;  /* 0x000000ffff047224 */ /* 0x000fe200078e000c */
[----:B------:R-:W-:Y:S01]  /*2160*/  MOV R20, 0x21a0 ;  /* 0x000021a000147802 */ /* 0x000fe20000000f00 */
[----:B------:R-:W-:Y:S02]  /*2170*/  IMAD.MOV.U32 R5, RZ, RZ, R13 ;  /* 0x000000ffff057224 */ /* 0x000fe400078e000d */
[----:B------:R-:W-:-:S07]  /*2180*/  IMAD.MOV.U32 R7, RZ, RZ, 0x408f4000 ;  /* 0x408f4000ff077424 */ /* 0x000fce00078e00ff */
[----:B------:R-:W-:Y:S05]  /*2190*/  CALL.REL.NOINC `($__internal_0_$__cuda_sm20_div_rn_f64_full) ;  /* 0x0000000000387944 */ /* 0x000fea0003c00000 */
.L_x_46:
[----:B------:R-:W-:Y:S05]  /*21a0*/  BSYNC.RECONVERGENT B0 ;  /* 0x0000000000007941 */ /* 0x000fea0003800200 */
.L_x_45:
[----:B------:R-:W-:Y:S01]  /*21b0*/  DMUL R8, R4, 1000000 ;  /* 0x412e848004087828 */ /* 0x000fe20000000000 */
[----:B------:R-:W-:Y:S01]  /*21c0*/  MOV R0, 0x0 ;  /* 0x0000000000007802 */ /* 0x000fe20000000f00 */
[----:B------:R0:W-:Y:S01]  /*21d0*/  STL [R1], R2 ;  /* 0x0000000201007387 */ /* 0x0001e20000100800 */
[----:B------:R-:W1:Y:S01]  /*21e0*/  LDCU.64 UR4, c[0x4][0x48] ;  /* 0x01000900ff0477ac */ /* 0x000e620008000a00 */
[----:B------:R-:W-:Y:S01]  /*21f0*/  IMAD.MOV.U32 R6, RZ, RZ, R16 ;  /* 0x000000ffff067224 */ /* 0x000fe200078e0010 */
[----:B------:R0:W2:Y:S01]  /*2200*/  LDC.64 R10, c[0x4][R0] ;  /* 0x01000000000a7b82 */ /* 0x0000a20000000a00 */
[----:B------:R-:W-:Y:S01]  /*2210*/  IMAD.MOV.U32 R7, RZ, RZ, R17 ;  /* 0x000000ffff077224 */ /* 0x000fe200078e0011 */
[----:B------:R0:W-:Y:S01]  /*2220*/  STL.64 [R1+0x8], R8 ;  /* 0x0000080801007387 */ /* 0x0001e20000100a00 */
[----:B-1----:R-:W-:Y:S02]  /*2230*/  IMAD.U32 R4, RZ, RZ, UR4 ;  /* 0x00000004ff047e24 */ /* 0x002fe4000f8e00ff */
[----:B0-----:R-:W-:-:S07]  /*2240*/  IMAD.U32 R5, RZ, RZ, UR5 ;  /* 0x00000005ff057e24 */ /* 0x001fce000f8e00ff */
[----:B------:R-:W-:-:S07]  /*2250*/  LEPC R20, `(.L_x_47) ;  /* 0x000000001014794e */ /* 0x000fce0000000000 */
[----:B--2---:R-:W-:Y:S05]  /*2260*/  CALL.ABS.NOINC R10 ;  /* 0x000000000a007343 */ /* 0x004fea0003c00000 */
.L_x_47:
[----:B------:R-:W-:Y:S05]  /*2270*/  EXIT ;  /* 0x000000000000794d */ /* 0x000fea0003800000 */
        .weak           $__internal_0_$__cuda_sm20_div_rn_f64_full
        .type           $__internal_0_$__cuda_sm20_div_rn_f64_full,@function
        .size           $__internal_0_$__cuda_sm20_div_rn_f64_full,(.L_x_54 - $__internal_0_$__cuda_sm20_div_rn_f64_full)
$__internal_0_$__cuda_sm20_div_rn_f64_full:
[C---:B------:R-:W-:Y:S01]  /*2280*/  FSETP.GEU.AND P0, PT, |R7|.reuse, 1.469367938527859385e-39, PT ;  /* 0x001000000700780b */ /* 0x040fe20003f0e200 */
[----:B------:R-:W-:Y:S01]  /*2290*/  IMAD.MOV.U32 R12, RZ, RZ, 0x1 ;  /* 0x00000001ff0c7424 */ /* 0x000fe200078e00ff */
[----:B------:R-:W-:Y:S01]  /*22a0*/  LOP3.LUT R8, R7, 0x800fffff, RZ, 0xc0, !PT ;  /* 0x800fffff07087812 */ /* 0x000fe200078ec0ff */
[----:B------:R-:W-:Y:S01]  /*22b0*/  BSSY.RECONVERGENT B1, `(.L_x_48) ;  /* 0x0000054000017945 */ /* 0x000fe20003800200 */
[C---:B------:R-:W-:Y:S02]  /*22c0*/  FSETP.GEU.AND P2, PT, |R5|.reuse, 1.469367938527859385e-39, PT ;  /* 0x001000000500780b */ /* 0x040fe40003f4e200 */
[----:B------:R-:W-:Y:S01]  /*22d0*/  LOP3.LUT R9, R8, 0x3ff00000, RZ, 0xfc, !PT ;  /* 0x3ff0000008097812 */ /* 0x000fe200078efcff */
[----:B------:R-:W-:Y:S01]  /*22e0*/  IMAD.MOV.U32 R8, RZ, RZ, R6 ;  /* 0x000000ffff087224 */ /* 0x000fe200078e0006 */
[----:B------:R-:W-:Y:S02]  /*22f0*/  LOP3.LUT R3, R5, 0x7ff00000, RZ, 0xc0, !PT ;  /* 0x7ff0000005037812 */ /* 0x000fe400078ec0ff */
[----:B------:R-:W-:-:S03]  /*2300*/  LOP3.LUT R22, R7, 0x7ff00000, RZ, 0xc0, !PT ;  /* 0x7ff0000007167812 */ /* 0x000fc600078ec0ff */
[----:B------:R-:W-:Y:S01]  /*2310*/  @!P0 DMUL R8, R6, 8.98846567431157953865e+307 ;  /* 0x7fe0000006088828 */ /* 0x000fe20000000000 */
[----:B------:R-:W-:Y:S01]  /*2320*/  ISETP.GE.U32.AND P1, PT, R3, R22, PT ;  /* 0x000000160300720c */ /* 0x000fe20003f26070 */
[----:B------:R-:W-:Y:S02]  /*2330*/  IMAD.MOV.U32 R21, RZ, RZ, R3 ;  /* 0x000000ffff157224 */ /* 0x000fe400078e0003 */
[----:B------:R-:W-:Y:S02]  /*2340*/  @!P2 LOP3.LUT R0, R7, 0x7ff00000, RZ, 0xc0, !PT ;  /* 0x7ff000000700a812 */ /* 0x000fe400078ec0ff */
[----:B------:R-:W0:Y:S02]  /*2350*/  MUFU.RCP64H R13, R9 ;  /* 0x00000009000d7308 */ /* 0x000e240000001800 */
[----:B------:R-:W-:Y:S01]  /*2360*/  @!P2 ISETP.GE.U32.AND P3, PT, R3, R0, PT ;  /* 0x000000000300a20c */ /* 0x000fe20003f66070 */
[----:B------:R-:W-:Y:S01]  /*2370*/  IMAD.MOV.U32 R0, RZ, RZ, 0x1ca00000 ;  /* 0x1ca00000ff007424 */ /* 0x000fe200078e00ff */
[----:B------:R-:W-:-:S04]  /*2380*/  @!P0 LOP3.LUT R22, R9, 0x7ff00000, RZ, 0xc0, !PT ;  /* 0x7ff0000009168812 */ /* 0x000fc800078ec0ff */
[----:B------:R-:W-:Y:S01]  /*2390*/  @!P2 SEL R15, R0, 0x63400000, !P3 ;  /* 0x63400000000fa807 */ /* 0x000fe20005800000 */
[----:B------:R-:W-:-:S03]  /*23a0*/  VIADD R24, R22, 0xffffffff ;  /* 0xffffffff16187836 */ /* 0x000fc60000000000 */
[----:B------:R-:W-:-:S04]  /*23b0*/  @!P2 LOP3.LUT R18, R15, 0x80000000, R5, 0xf8, !PT ;  /* 0x800000000f12a812 */ /* 0x000fc800078ef805 */
[----:B------:R-:W-:Y:S01]  /*23c0*/  @!P2 LOP3.LUT R19, R18, 0x100000, RZ, 0xfc, !PT ;  /* 0x001000001213a812 */ /* 0x000fe200078efcff */
[----:B0-----:R-:W-:Y:S01]  /*23d0*/  DFMA R10, R12, -R8, 1 ;  /* 0x3ff000000c0a742b */ /* 0x001fe20000000808 */
[----:B------:R-:W-:-:S07]  /*23e0*/  @!P2 IMAD.MOV.U32 R18, RZ, RZ, RZ ;  /* 0x000000ffff12a224 */ /* 0x000fce00078e00ff */
[----:B------:R-:W-:-:S08]  /*23f0*/  DFMA R10, R10, R10, R10 ;  /* 0x0000000a0a0a722b */ /* 0x000fd0000000000a */
[----:B------:R-:W-:Y:S01]  /*2400*/  DFMA R12, R12, R10, R12 ;  /* 0x0000000a0c0c722b */ /* 0x000fe2000000000c */
[----:B------:R-:W-:Y:S01]  /*2410*/  SEL R11, R0, 0x63400000, !P1 ;  /* 0x63400000000b7807 */ /* 0x000fe20004800000 */
[----:B------:R-:W-:-:S03]  /*2420*/  IMAD.MOV.U32 R10, RZ, RZ, R4 ;  /* 0x000000ffff0a7224 */ /* 0x000fc600078e0004 */
[----:B------:R-:W-:-:S03]  /*2430*/  LOP3.LUT R11, R11, 0x800fffff, R5, 0xf8, !PT ;  /* 0x800fffff0b0b7812 */ /* 0x000fc600078ef805 */
[----:B------:R-:W-:-:S03]  /*2440*/  DFMA R14, R12, -R8, 1 ;  /* 0x3ff000000c0e742b */ /* 0x000fc60000000808 */
[----:B------:R-:W-:-:S05]  /*2450*/  @!P2 DFMA R10, R10, 2, -R18 ;  /* 0x400000000a0aa82b */ /* 0x000fca0000000812 */
[----:B------:R-:W-:-:S05]  /*2460*/  DFMA R14, R12, R14, R12 ;  /* 0x0000000e0c0e722b */ /* 0x000fca000000000c */
[----:B------:R-:W-:-:S03]  /*2470*/  @!P2 LOP3.LUT R21, R11, 0x7ff00000, RZ, 0xc0, !PT ;  /* 0x7ff000000b15a812 */ /* 0x000fc600078ec0ff */
[----:B------:R-:W-:Y:S02]  /*2480*/  DMUL R12, R14, R10 ;  /* 0x0000000a0e0c7228 */ /* 0x000fe40000000000 */
[----:B------:R-:W-:-:S05]  /*2490*/  VIADD R23, R21, 0xffffffff ;  /* 0xffffffff15177836 */ /* 0x000fca0000000000 */
[----:B------:R-:W-:Y:S01]  /*24a0*/  ISETP.GT.U32.AND P0, PT, R23, 0x7feffffe, PT ;  /* 0x7feffffe1700780c */ /* 0x000fe20003f04070 */
[----:B------:R-:W-:-:S03]  /*24b0*/  DFMA R18, R12, -R8, R10 ;  /* 0x800000080c12722b */ /* 0x000fc6000000000a */
[----:B------:R-:W-:-:S05]  /*24c0*/  ISETP.GT.U32.OR P0, PT, R24, 0x7feffffe, P0 ;  /* 0x7feffffe1800780c */ /* 0x000fca0000704470 */
[----:B------:R-:W-:-:S08]  /*24d0*/  DFMA R18, R14, R18, R12 ;  /* 0x000000120e12722b */ /* 0x000fd0000000000c */
[----:B------:R-:W-:Y:S05]  /*24e0*/  @P0 BRA `(.L_x_49) ;  /* 0x00000000006c0947 */ /* 0x000fea0003800000 */
[----:B------:R-:W-:-:S04]  /*24f0*/  LOP3.LUT R12, R7, 0x7ff00000, RZ, 0xc0, !PT ;  /* 0x7ff00000070c7812 */ /* 0x000fc800078ec0ff */
[CC--:B------:R-:W-:Y:S02]  /*2500*/  VIADDMNMX R4, R3.reuse, -R12.reuse, 0xb9600000, !PT ;  /* 0xb960000003047446 */ /* 0x0c0fe4000780090c */
[----:B------:R-:W-:Y:S02]  /*2510*/  ISETP.GE.U32.AND P0, PT, R3, R12, PT ;  /* 0x0000000c0300720c */ /* 0x000fe40003f06070 */
[----:B------:R-:W-:Y:S02]  /*2520*/  VIMNMX R4, PT, PT, R4, 0x46a00000, PT ;  /* 0x46a0000004047848 */ /* 0x000fe40003fe0100 */
[----:B------:R-:W-:-:S05]  /*2530*/  SEL R3, R0, 0x63400000, !P0 ;  /* 0x6340000000037807 */ /* 0x000fca0004000000 */
[----:B------:R-:W-:Y:S02]  /*2540*/  IMAD.IADD R0, R4, 0x1, -R3 ;  /* 0x0000000104007824 */ /* 0x000fe400078e0a03 */
[----:B------:R-:W-:Y:S02]  /*2550*/  IMAD.MOV.U32 R4, RZ, RZ, RZ ;  /* 0x000000ffff047224 */ /* 0x000fe400078e00ff */
[----:B------:R-:W-:-:S06]  /*2560*/  VIADD R5, R0, 0x7fe00000 ;  /* 0x7fe0000000057836 */ /* 0x000fcc0000000000 */
[----:B------:R-:W-:-:S10]  /*2570*/  DMUL R12, R18, R4 ;  /* 0x00000004120c7228 */ /* 0x000fd40000000000 */
[----:B------:R-:W-:-:S13]  /*2580*/  FSETP.GTU.AND P0, PT, |R13|, 1.469367938527859385e-39, PT ;  /* 0x001000000d00780b */ /* 0x000fda0003f0c200 */
[----:B------:R-:W-:Y:S05]  /*2590*/  @P0 BRA `(.L_x_50) ;  /* 0x0000000000940947 */ /* 0x000fea0003800000 */
[----:B------:R-:W-:Y:S01]  /*25a0*/  DFMA R10, R18, -R8, R10 ;  /* 0x80000008120a722b */ /* 0x000fe2000000000a */
[----:B------:R-:W-:-:S09]  /*25b0*/  IMAD.MOV.U32 R4, RZ, RZ, RZ ;  /* 0x000000ffff047224 */ /* 0x000fd200078e00ff */
[C---:B------:R-:W-:Y:S02]  /*25c0*/  FSETP.NEU.AND P0, PT, R11.reuse, RZ, PT ;  /* 0x000000ff0b00720b */ /* 0x040fe40003f0d000 */
[----:B------:R-:W-:-:S04]  /*25d0*/  LOP3.LUT R3, R11, 0x80000000, R7, 0x48, !PT ;  /* 0x800000000b037812 */ /* 0x000fc800078e4807 */
[----:B------:R-:W-:-:S07]  /*25e0*/  LOP3.LUT R5, R3, R5, RZ, 0xfc, !PT ;  /* 0x0000000503057212 */ /* 0x000fce00078efcff */
[----:B------:R-:W-:Y:S05]  /*25f0*/  @!P0 BRA `(.L_x_50) ;  /* 0x00000000007c8947 */ /* 0x000fea0003800000 */
[----:B------:R-:W-:Y:S01]  /*2600*/  IMAD.MOV R9, RZ, RZ, -R0 ;  /* 0x000000ffff097224 */ /* 0x000fe200078e0a00 */
[----:B------:R-:W-:Y:S01]  /*2610*/  DMUL.RP R4, R18, R4 ;  /* 0x0000000412047228 */ /* 0x000fe20000008000 */
[----:B------:R-:W-:Y:S01]  /*2620*/  IMAD.MOV.U32 R8, RZ, RZ, RZ ;  /* 0x000000ffff087224 */ /* 0x000fe200078e00ff */
[----:B------:R-:W-:-:S05]  /*2630*/  IADD3 R7, PT, PT, -R0, -0x43300000, RZ ;  /* 0xbcd0000000077810 */ /* 0x000fca0007ffe1ff */
[----:B------:R-:W-:-:S03]  /*2640*/  DFMA R8, R12, -R8, R18 ;  /* 0x800000080c08722b */ /* 0x000fc60000000012 */
[----:B------:R-:W-:-:S07]  /*2650*/  LOP3.LUT R3, R5, R3, RZ, 0x3c, !PT ;  /* 0x0000000305037212 */ /* 0x000fce00078e3cff */
[----:B------:R-:W-:-:S04]  /*2660*/  FSETP.NEU.AND P0, PT, |R9|, R7, PT ;  /* 0x000000070900720b */ /* 0x000fc80003f0d200 */
[----:B------:R-:W-:Y:S02]  /*2670*/  FSEL R12, R4, R12, !P0 ;  /* 0x0000000c040c7208 */ /* 0x000fe40004000000 */
[----:B------:R-:W-:Y:S01]  /*2680*/  FSEL R13, R3, R13, !P0 ;  /* 0x0000000d030d7208 */ /* 0x000fe20004000000 */
[----:B------:R-:W-:Y:S06]  /*2690*/  BRA `(.L_x_50) ;  /* 0x0000000000547947 */ /* 0x000fec0003800000 */
.L_x_49:
[----:B------:R-:W-:-:S14]  /*26a0*/  DSETP.NAN.AND P0, PT, R4, R4, PT ;  /* 0x000000040400722a */ /* 0x000fdc0003f08000 */
[----:B------:R-:W-:Y:S05]  /*26b0*/  @P0 BRA `(.L_x_51) ;  /* 0x0000000000440947 */ /* 0x000fea0003800000 */
[----:B------:R-:W-:-:S14]  /*26c0*/  DSETP.NAN.AND P0, PT, R6, R6, PT ;  /* 0x000000060600722a */ /* 0x000fdc0003f08000 */
[----:B------:R-:W-:Y:S05]  /*26d0*/  @P0 BRA `(.L_x_52) ;  /* 0x0000000000300947 */ /* 0x000fea0003800000 */
[----:B------:R-:W-:Y:S01]  /*26e0*/  ISETP.NE.AND P0, PT, R21, R22, PT ;  /* 0x000000161500720c */ /* 0x000fe20003f05270 */
[----:B------:R-:W-:Y:S02]  /*26f0*/  IMAD.MOV.U32 R12, RZ, RZ, 0x0 ;  /* 0x00000000ff0c7424 */ /* 0x000fe400078e00ff */
[----:B------:R-:W-:-:S10]  /*2700*/  IMAD.MOV.U32 R13, RZ, RZ, -0x80000 ;  /* 0xfff80000ff0d7424 */ /* 0x000fd400078e00ff */
[----:B------:R-:W-:Y:S05]  /*2710*/  @!P0 BRA `(.L_x_50) ;  /* 0x0000000000348947 */ /* 0x000fea0003800000 */
[----:B------:R-:W-:Y:S02]  /*2720*/  ISETP.NE.AND P0, PT, R21, 0x7ff00000, PT ;  /* 0x7ff000001500780c */ /* 0x000fe40003f05270 */
[----:B------:R-:W-:Y:S02]  /*2730*/  LOP3.LUT R13, R5, 0x80000000, R7, 0x48, !PT ;  /* 0x80000000050d7812 */ /* 0x000fe400078e4807 */
[----:B------:R-:W-:-:S13]  /*2740*/  ISETP.EQ.OR P0, PT, R22, RZ, !P0 ;  /* 0x000000ff1600720c */ /* 0x000fda0004702670 */
[----:B------:R-:W-:Y:S01]  /*2750*/  @P0 LOP3.LUT R0, R13, 0x7ff00000, RZ, 0xfc, !PT ;  /* 0x7ff000000d000812 */ /* 0x000fe200078efcff */
[----:B------:R-:W-:Y:S02]  /*2760*/  @!P0 IMAD.MOV.U32 R12, RZ, RZ, RZ ;  /* 0x000000ffff0c8224 */ /* 0x000fe400078e00ff */
[----:B------:R-:W-:Y:S02]  /*2770*/  @P0 IMAD.MOV.U32 R12, RZ, RZ, RZ ;  /* 0x000000ffff0c0224 */ /* 0x000fe400078e00ff */
[----:B------:R-:W-:Y:S01]  /*2780*/  @P0 IMAD.MOV.U32 R13, RZ, RZ, R0 ;  /* 0x000000ffff0d0224 */ /* 0x000fe200078e0000 */
[----:B------:R-:W-:Y:S06]  /*2790*/  BRA `(.L_x_50) ;  /* 0x0000000000147947 */ /* 0x000fec0003800000 */
.L_x_52:
[----:B------:R-:W-:Y:S01]  /*27a0*/  LOP3.LUT R13, R7, 0x80000, RZ, 0xfc, !PT ;  /* 0x00080000070d7812 */ /* 0x000fe200078efcff */
[----:B------:R-:W-:Y:S01]  /*27b0*/  IMAD.MOV.U32 R12, RZ, RZ, R6 ;  /* 0x000000ffff0c7224 */ /* 0x000fe200078e0006 */
[----:B------:R-:W-:Y:S06]  /*27c0*/  BRA `(.L_x_50) ;  /* 0x0000000000087947 */ /* 0x000fec0003800000 */
.L_x_51:
[----:B------:R-:W-:Y:S01]  /*27d0*/  LOP3.LUT R13, R5, 0x80000, RZ, 0xfc, !PT ;  /* 0x00080000050d7812 */ /* 0x000fe200078efcff */
[----:B------:R-:W-:-:S07]  /*27e0*/  IMAD.MOV.U32 R12, RZ, RZ, R4 ;  /* 0x000000ffff0c7224 */ /* 0x000fce00078e0004 */
.L_x_50:
[----:B------:R-:W-:Y:S05]  /*27f0*/  BSYNC.RECONVERGENT B1 ;  /* 0x0000000000017941 */ /* 0x000fea0003800200 */
.L_x_48:
[----:B------:R-:W-:Y:S02]  /*2800*/  IMAD.MOV.U32 R21, RZ, RZ, 0x0 ;  /* 0x00000000ff157424 */ /* 0x000fe400078e00ff */
[----:B------:R-:W-:Y:S02]  /*2810*/  IMAD.MOV.U32 R4, RZ, RZ, R12 ;  /* 0x000000ffff047224 */ /* 0x000fe400078e000c */
[----:B------:R-:W-:Y:S01]  /*2820*/  IMAD.MOV.U32 R5, RZ, RZ, R13 ;  /* 0x000000ffff057224 */ /* 0x000fe200078e000d */
[----:B------:R-:W-:Y:S06]  /*2830*/  RET.REL.NODEC R20 `(_Z9schedulerv) ;  /* 0xffffffd414f07950 */ /* 0x000fec0003c3ffff */
.L_x_53:
[----:B------:R-:W-:-:S00]  /*2840*/  BRA `(.L_x_53) ;  /* 0xfffffffc00fc7947 */ /* 0x000fc0000383ffff */
[----:B------:R-:W-:-:S00]  /*2850*/  NOP ;  /* 0x0000000000007918 */ /* 0x000fc00000000000 */
        /* <DEDUP_REMOVED lines=10> */
.L_x_54:


//--------------------- .nv.global.init           --------------------------
	.section	.nv.global.init,"aw",@progbits
.nv.global.init:
	.type		$str,@object
	.size		$str,($str$3 - $str)
$str:
        /*0000*/ 	.byte	0x72, 0x65, 0x74, 0x20, 0x3d, 0x3d, 0x20, 0x30, 0x00
	.type		$str$3,@object
	.size		$str$3,(__unnamed_1 - $str$3)
$str$3:
        /*0009*/ 	.byte	0x53, 0x4d, 0x20, 0x25, 0x64, 0x20, 0x73, 0x74, 0x61, 0x72, 0x74, 0x69, 0x6e, 0x67, 0x0a, 0x00
	.type		__unnamed_1,@object
	.size		__unnamed_1,($str$2 - __unnamed_1)
__unnamed_1:
        /*0019*/ 	.byte	0x76, 0x6f, 0x69, 0x64, 0x20, 0x73, 0x65, 0x6e, 0x64, 0x28, 0x69, 0x6e, 0x74, 0x2c, 0x20, 0x69
        /*0029*/ 	.byte	0x6e, 0x74, 0x29, 0x00
	.type		$str$2,@object
	.size		$str$2,($str$1 - $str$2)
$str$2:
        /*002d*/ 	.byte	0x72, 0x65, 0x74, 0x20, 0x3d, 0x3d, 0x20, 0x28, 0x61, 0x74, 0x6f, 0x6d, 0x69, 0x63, 0x5f, 0x74
        /*003d*/ 	.byte	0x29, 0x65, 0x6e, 0x76, 0x00
	.type		$str$1,@object
	.size		$str$1,($str$4 - $str$1)
$str$1:
        /*0042*/ 	.byte	0x2f, 0x74, 0x6d, 0x70, 0x2f, 0x73, 0x61, 0x73, 0x73, 0x5f, 0x63, 0x75, 0x5f, 0x69, 0x74, 0x65
        /*0052*/ 	.byte	0x37, 0x6b, 0x34, 0x73, 0x36, 0x2f, 0x6b, 0x2e, 0x63, 0x75, 0x00
	.type		$str$4,@object
	.size		$str$4,(__unnamed_2 - $str$4)
$str$4:
        /*005d*/ 	.byte	0x53, 0x4d, 0x20, 0x25, 0x64, 0x20, 0x65, 0x6e, 0x64, 0x69, 0x6e, 0x67, 0x2c, 0x20, 0x25, 0x2e
        /*006d*/ 	.byte	0x6c, 0x66, 0x20, 0x75, 0x73, 0x20, 0x70, 0x65, 0x72, 0x20, 0x69, 0x74, 0x65, 0x72, 0x61, 0x74
        /*007d*/ 	.byte	0x69, 0x6f, 0x6e, 0x0a, 0x00
	.type		__unnamed_2,@object
	.size		__unnamed_2,(.L_3 - __unnamed_2)
__unnamed_2:
        /*0082*/ 	.byte	0x76, 0x6f, 0x69, 0x64, 0x20, 0x2a, 0x66, 0x69, 0x6e, 0x64, 0x5f, 0x6d, 0x73, 0x67, 0x28, 0x76
        /*0092*/ 	.byte	0x6f, 0x6c, 0x61, 0x74, 0x69, 0x6c, 0x65, 0x20, 0x76, 0x6f, 0x69, 0x64, 0x20, 0x2a, 0x2a, 0x2c
        /*00a2*/ 	.byte	0x20, 0x69, 0x6e, 0x74, 0x20, 0x26, 0x29, 0x00
.L_3:


//--------------------- .nv.shared._Z9schedulerv  --------------------------
	.section	.nv.shared._Z9schedulerv,"aw",@nobits
	.sectionflags	@""
	.align	8
.nv.shared._Z9schedulerv:
	.zero		1040


//--------------------- .nv.shared.reserved.0     --------------------------
	.section	.nv.shared.reserved.0,"aw",@nobits
	.weak		__nv_reservedSMEM_offset_0_alias
	.size		__nv_reservedSMEM_offset_0_alias, 0, 64
	.other		__nv_reservedSMEM_offset_0_alias,@"STO_CUDA_RESERVED_SHARED STV_DEFAULT"
__nv_reservedSMEM_offset_0_alias:
	.zero		0
	.zero		64


//--------------------- .nv.global                --------------------------
	.section	.nv.global,"aw",@nobits
	.align	8
.nv.global:
	.type		envs,@object
	.size		envs,(.L_1 - envs)
envs:
	.zero		8
.L_1:


//--------------------- .nv.constant0._Z9schedulerv --------------------------
	.section	.nv.constant0._Z9schedulerv,"a",@progbits
	.sectionflags	@""
	.align	4
.nv.constant0._Z9schedulerv:
	.zero		896


//--------------------- SYMBOLS --------------------------

	.type		.nv.reservedSmem.offset0,@object
	.size		.nv.reservedSmem.offset0,0x4
	.type		.nv.reservedSmem.cap,@object
	.size		.nv.reservedSmem.cap,0x4
	.type		vprintf,@function
	.type		__assertfail,@function
